// auto-generated by cutlass_sweep.gemm — config: {"arch": "sm_90", "cluster_m": 2, "cluster_n": 1, "dtype": "bf16", "dtype_b": "bf16", "layout": "nt", "stages": 0, "tile_k": 64, "tile_m": 384, "tile_n": 128}
#include "cutlass/cutlass.h"
#include "cutlass/gemm/collective/collective_builder.hpp"
#include "cutlass/gemm/device/gemm_universal_adapter.h"
#include "cutlass/gemm/kernel/gemm_universal.hpp"
#include "cutlass/epilogue/collective/collective_builder.hpp"

using ElemA = cutlass::bfloat16_t;
using ElemB = cutlass::bfloat16_t;
using ElemCD = cutlass::bfloat16_t;
using Acc  = float;
using TileShape    = cute::Shape<cute::_384, cute::_128, cute::_64>;
using ClusterShape = cute::Shape<cute::_2, cute::_1, cute::_1>;

using CollectiveEpilogue = typename cutlass::epilogue::collective::CollectiveBuilder<
    cutlass::arch::Sm90, cutlass::arch::OpClassTensorOp,
    TileShape, ClusterShape,
    cutlass::epilogue::collective::EpilogueTileAuto,
    Acc, Acc,
    ElemCD, cutlass::layout::RowMajor, 128 / cutlass::sizeof_bits<ElemCD>::value,
    ElemCD, cutlass::layout::RowMajor, 128 / cutlass::sizeof_bits<ElemCD>::value,
    cutlass::epilogue::collective::EpilogueScheduleAuto
  >::CollectiveOp;

using CollectiveMainloop = typename cutlass::gemm::collective::CollectiveBuilder<
    cutlass::arch::Sm90, cutlass::arch::OpClassTensorOp,
    ElemA, cutlass::layout::RowMajor, 128 / cutlass::sizeof_bits<ElemA>::value,
    ElemB, cutlass::layout::ColumnMajor, 128 / cutlass::sizeof_bits<ElemB>::value,
    Acc,
    TileShape, ClusterShape,
    cutlass::gemm::collective::StageCountAutoCarveout<static_cast<int>(sizeof(typename CollectiveEpilogue::SharedStorage))>,
    cutlass::gemm::collective::KernelScheduleAuto
  >::CollectiveOp;

using GemmKernel = cutlass::gemm::kernel::GemmUniversal<
    cute::Shape<int,int,int,int>,
    CollectiveMainloop,
    CollectiveEpilogue
>;
using Gemm = cutlass::gemm::device::GemmUniversalAdapter<GemmKernel>;

// Force the device kernel symbol into the cubin without needing a host main.
auto* _anchor = &cutlass::device_kernel<GemmKernel>;


// ===== COMPILED SASS (sm_90a) =====

	.target	sm_90a

	.elftype	@"ET_EXEC"


//--------------------- .note.nv.tkinfo           --------------------------
	.section	.note.nv.tkinfo,"",@"SHT_NOTE"
	.sectionflags	@"SHF_NOTE_NV_TKINFO"
	.tkinfo
        /*0018*/ 	.word	0x00000002
        /*0030*/ 	.string	""
        /*0030*/ 	.string	"ptxas"
        /*0030*/ 	.string	"Cuda compilation tools, release 13.0, V13.0.88"
        /*0030*/ 	.string	"Build cuda_13.0.r13.0/compiler.36424714_0"
        /*0030*/ 	.string	"-arch sm_90a -m 64 "



//--------------------- .note.nv.cuinfo           --------------------------
	.section	.note.nv.cuinfo,"",@"SHT_NOTE"
	.sectionflags	@"SHF_NOTE_NV_CUINFO"
        /*0018*/ 	.short	0x0002
        /*001a*/ 	.short	0x005a
        /*001c*/ 	.short	0x0082
	.zero		2


//--------------------- .nv.info                  --------------------------
	.section	.nv.info,"",@"SHT_CUDA_INFO"
	.align	4


	//----- nvinfo : EIATTR_REGCOUNT
	.align		4
        /*0000*/ 	.byte	0x04, 0x2f
        /*0002*/ 	.short	(.L_15 - .L_14)
	.align		4
.L_14:
        /*0004*/ 	.word	index@(_ZN7cutlass13device_kernelINS_4gemm6kernel13GemmUniversalIN4cute5tupleIJiiiiEEENS1_10collective13CollectiveMmaINS1_34MainloopSm90TmaGmmaWarpSpecializedILi3ENS5_IJNS4_1CILi2EEENSA_ILi1EEESC_EEENS1_35KernelTmaWarpSpecializedCooperativeEEENS5_IJNSA_ILi384EEENSA_ILi128EEENSA_ILi64EEEEEENS_10bfloat16_tENS5_IJlSC_lEEESK_SL_NS4_8TiledMMAINS4_8MMA_AtomIJNS4_4SM904GMMA28MMA_64x128x16_F32BF16BF16_SSILNSP_5MajorE0ELSR_0ELNSP_7ScaleInE1ELSS_1EEEEEENS4_6LayoutISD_NS5_IJSC_NSA_ILi0EEESW_EEEEENS5_IJNS4_10UnderscoreESZ_SZ_EEEEENS4_13SM90_TMA_LOADENS4_14ComposedLayoutINS4_7SwizzleILi3ELi4ELi3EEENS4_18smem_ptr_flag_bitsILi16EEENSV_INS5_IJNSA_ILi8EEESI_EEENS5_IJSI_SC_EEEEEEEvNS4_8identityENS4_23SM90_TMA_LOAD_MULTICASTES1C_vS1D_EENS_8epilogue10collective6detail29Sm90TmaWarpSpecializedAdapterINS1H_15DefaultEpilogueISK_SL_SL_NS1G_6thread17LinearCombinationISK_Li1EffLNS1L_9ScaleType4KindE0ELNS_15FloatRoundStyleE2ESK_EENS1_15EpilogueDefaultEEEEEvvEEEEvNT_6ParamsE)
        /*0008*/ 	.word	0x000000a8


	//----- nvinfo : EIATTR_FRAME_SIZE
	.align		4
.L_15:
        /*000c*/ 	.byte	0x04, 0x11
        /*000e*/ 	.short	(.L_17 - .L_16)
	.align		4
.L_16:
        /*0010*/ 	.word	index@(_ZN7cutlass13device_kernelINS_4gemm6kernel13GemmUniversalIN4cute5tupleIJiiiiEEENS1_10collective13CollectiveMmaINS1_34MainloopSm90TmaGmmaWarpSpecializedILi3ENS5_IJNS4_1CILi2EEENSA_ILi1EEESC_EEENS1_35KernelTmaWarpSpecializedCooperativeEEENS5_IJNSA_ILi384EEENSA_ILi128EEENSA_ILi64EEEEEENS_10bfloat16_tENS5_IJlSC_lEEESK_SL_NS4_8TiledMMAINS4_8MMA_AtomIJNS4_4SM904GMMA28MMA_64x128x16_F32BF16BF16_SSILNSP_5MajorE0ELSR_0ELNSP_7ScaleInE1ELSS_1EEEEEENS4_6LayoutISD_NS5_IJSC_NSA_ILi0EEESW_EEEEENS5_IJNS4_10UnderscoreESZ_SZ_EEEEENS4_13SM90_TMA_LOADENS4_14ComposedLayoutINS4_7SwizzleILi3ELi4ELi3EEENS4_18smem_ptr_flag_bitsILi16EEENSV_INS5_IJNSA_ILi8EEESI_EEENS5_IJSI_SC_EEEEEEEvNS4_8identityENS4_23SM90_TMA_LOAD_MULTICASTES1C_vS1D_EENS_8epilogue10collective6detail29Sm90TmaWarpSpecializedAdapterINS1H_15DefaultEpilogueISK_SL_SL_NS1G_6thread17LinearCombinationISK_Li1EffLNS1L_9ScaleType4KindE0ELNS_15FloatRoundStyleE2ESK_EENS1_15EpilogueDefaultEEEEEvvEEEEvNT_6ParamsE)
        /*0014*/ 	.word	0x00000000


	//----- nvinfo : EIATTR_MIN_STACK_SIZE
	.align		4
.L_17:
        /*0018*/ 	.byte	0x04, 0x12
        /*001a*/ 	.short	(.L_19 - .L_18)
	.align		4
.L_18:
        /*001c*/ 	.word	index@(_ZN7cutlass13device_kernelINS_4gemm6kernel13GemmUniversalIN4cute5tupleIJiiiiEEENS1_10collective13CollectiveMmaINS1_34MainloopSm90TmaGmmaWarpSpecializedILi3ENS5_IJNS4_1CILi2EEENSA_ILi1EEESC_EEENS1_35KernelTmaWarpSpecializedCooperativeEEENS5_IJNSA_ILi384EEENSA_ILi128EEENSA_ILi64EEEEEENS_10bfloat16_tENS5_IJlSC_lEEESK_SL_NS4_8TiledMMAINS4_8MMA_AtomIJNS4_4SM904GMMA28MMA_64x128x16_F32BF16BF16_SSILNSP_5MajorE0ELSR_0ELNSP_7ScaleInE1ELSS_1EEEEEENS4_6LayoutISD_NS5_IJSC_NSA_ILi0EEESW_EEEEENS5_IJNS4_10UnderscoreESZ_SZ_EEEEENS4_13SM90_TMA_LOADENS4_14ComposedLayoutINS4_7SwizzleILi3ELi4ELi3EEENS4_18smem_ptr_flag_bitsILi16EEENSV_INS5_IJNSA_ILi8EEESI_EEENS5_IJSI_SC_EEEEEEEvNS4_8identityENS4_23SM90_TMA_LOAD_MULTICASTES1C_vS1D_EENS_8epilogue10collective6detail29Sm90TmaWarpSpecializedAdapterINS1H_15DefaultEpilogueISK_SL_SL_NS1G_6thread17LinearCombinationISK_Li1EffLNS1L_9ScaleType4KindE0ELNS_15FloatRoundStyleE2ESK_EENS1_15EpilogueDefaultEEEEEvvEEEEvNT_6ParamsE)
        /*0020*/ 	.word	0x00000000
.L_19:


//--------------------- .nv.compat                --------------------------
	.section	.nv.compat,"",@"SHT_CUDA_COMPAT_INFO"
	.align	4
        /*0000*/ 	.byte	0x02, 0x09, 0x01, 0x00, 0x02, 0x02, 0x04, 0x00, 0x02, 0x05, 0x05, 0x00, 0x03, 0x07, 0x01, 0x01
        /*0010*/ 	.byte	0x02, 0x03, 0x01, 0x00, 0x02, 0x06, 0x01, 0x00, 0x04, 0x0b, 0x08, 0x00, 0x00, 0x00, 0x00, 0x00
        /*0020*/ 	.byte	0x00, 0x00, 0x00, 0x00


//--------------------- .nv.info._ZN7cutlass13device_kernelINS_4gemm6kernel13GemmUniversalIN4cute5tupleIJiiiiEEENS1_10collective13CollectiveMmaINS1_34MainloopSm90TmaGmmaWarpSpecializedILi3ENS5_IJNS4_1CILi2EEENSA_ILi1EEESC_EEENS1_35KernelTmaWarpSpecializedCooperativeEEENS5_IJNSA_ILi384EEENSA_ILi128EEENSA_ILi64EEEEEENS_10bfloat16_tENS5_IJlSC_lEEESK_SL_NS4_8TiledMMAINS4_8MMA_AtomIJNS4_4SM904GMMA28MMA_64x128x16_F32BF16BF16_SSILNSP_5MajorE0ELSR_0ELNSP_7ScaleInE1ELSS_1EEEEEENS4_6LayoutISD_NS5_IJSC_NSA_ILi0EEESW_EEEEENS5_IJNS4_10UnderscoreESZ_SZ_EEEEENS4_13SM90_TMA_LOADENS4_14ComposedLayoutINS4_7SwizzleILi3ELi4ELi3EEENS4_18smem_ptr_flag_bitsILi16EEENSV_INS5_IJNSA_ILi8EEESI_EEENS5_IJSI_SC_EEEEEEEvNS4_8identityENS4_23SM90_TMA_LOAD_MULTICASTES1C_vS1D_EENS_8epilogue10collective6detail29Sm90TmaWarpSpecializedAdapterINS1H_15DefaultEpilogueISK_SL_SL_NS1G_6thread17LinearCombinationISK_Li1EffLNS1L_9ScaleType4KindE0ELNS_15FloatRoundStyleE2ESK_EENS1_15EpilogueDefaultEEEEEvvEEEEvNT_6ParamsE --------------------------
	.section	.nv.info._ZN7cutlass13device_kernelINS_4gemm6kernel13GemmUniversalIN4cute5tupleIJiiiiEEENS1_10collective13CollectiveMmaINS1_34MainloopSm90TmaGmmaWarpSpecializedILi3ENS5_IJNS4_1CILi2EEENSA_ILi1EEESC_EEENS1_35KernelTmaWarpSpecializedCooperativeEEENS5_IJNSA_ILi384EEENSA_ILi128EEENSA_ILi64EEEEEENS_10bfloat16_tENS5_IJlSC_lEEESK_SL_NS4_8TiledMMAINS4_8MMA_AtomIJNS4_4SM904GMMA28MMA_64x128x16_F32BF16BF16_SSILNSP_5MajorE0ELSR_0ELNSP_7ScaleInE1ELSS_1EEEEEENS4_6LayoutISD_NS5_IJSC_NSA_ILi0EEESW_EEEEENS5_IJNS4_10UnderscoreESZ_SZ_EEEEENS4_13SM90_TMA_LOADENS4_14ComposedLayoutINS4_7SwizzleILi3ELi4ELi3EEENS4_18smem_ptr_flag_bitsILi16EEENSV_INS5_IJNSA_ILi8EEESI_EEENS5_IJSI_SC_EEEEEEEvNS4_8identityENS4_23SM90_TMA_LOAD_MULTICASTES1C_vS1D_EENS_8epilogue10collective6detail29Sm90TmaWarpSpecializedAdapterINS1H_15DefaultEpilogueISK_SL_SL_NS1G_6thread17LinearCombinationISK_Li1EffLNS1L_9ScaleType4KindE0ELNS_15FloatRoundStyleE2ESK_EENS1_15EpilogueDefaultEEEEEvvEEEEvNT_6ParamsE,"",@"SHT_CUDA_INFO"
	.sectionflags	@""
	.align	4


	//----- nvinfo : EIATTR_CUDA_API_VERSION
	.align		4
        /*0000*/ 	.byte	0x04, 0x37
        /*0002*/ 	.short	(.L_21 - .L_20)
.L_20:
        /*0004*/ 	.word	0x00000082


	//----- nvinfo : EIATTR_KPARAM_INFO
	.align		4
.L_21:
        /*0008*/ 	.byte	0x04, 0x17
        /*000a*/ 	.short	(.L_23 - .L_22)
.L_22:
        /*000c*/ 	.word	0x00000000
        /*0010*/ 	.short	0x0000
        /*0012*/ 	.short	0x0070
        /*0014*/ 	.byte	0x00, 0xf0, 0x01, 0x10


	//----- nvinfo : EIATTR_SPARSE_MMA_MASK
	.align		4
.L_23:
        /*0018*/ 	.byte	0x03, 0x50
        /*001a*/ 	.short	0x0000


	//----- nvinfo : EIATTR_MAXREG_COUNT
	.align		4
        /*001c*/ 	.byte	0x03, 0x1b
        /*001e*/ 	.short	0x00a8


	//----- nvinfo : EIATTR_NUM_BARRIERS
	.align		4
        /*0020*/ 	.byte	0x02, 0x4c
        /*0022*/ 	.byte	0x01
	.zero		1


	//----- nvinfo : EIATTR_EXTERNS
	.align		4
        /*0024*/ 	.byte	0x04, 0x0f
        /*0026*/ 	.short	(.L_25 - .L_24)


	//   ....[0]....
	.align		4
.L_24:
        /*0028*/ 	.word	index@(__assertfail)


	//----- nvinfo : EIATTR_MERCURY_ISA_VERSION
	.align		4
.L_25:
        /*002c*/ 	.byte	0x03, 0x5f
        /*002e*/ 	.short	0x0101


	//----- nvinfo : EIATTR_INT_WARP_WIDE_INSTR_OFFSETS
	.align		4
        /*0030*/ 	.byte	0x04, 0x31
        /*0032*/ 	.short	(.L_27 - .L_26)


	//   ....[0]....
.L_26:
        /*0034*/ 	.word	0x00000530


	//   ....[1]....
        /*0038*/ 	.word	0x00000550


	//   ....[2]....
        /*003c*/ 	.word	0x000006e0


	//----- nvinfo : EIATTR_COOP_GROUP_MASK_REGIDS
	.align		4
.L_27:
        /*0040*/ 	.byte	0x04, 0x29
        /*0042*/ 	.short	(.L_29 - .L_28)


	//   ....[0]....
.L_28:
        /*0044*/ 	.word	0xffffffff


	//   ....[1]....
        /*0048*/ 	.word	0xffffffff


	//   ....[2]....
        /*004c*/ 	.word	0xffffffff


	//   ....[3]....
        /*0050*/ 	.word	0xffffffff


	//   ....[4]....
        /*0054*/ 	.word	0xffffffff


	//   ....[5]....
        /*0058*/ 	.word	0xffffffff


	//----- nvinfo : EIATTR_COOP_GROUP_INSTR_OFFSETS
	.align		4
.L_29:
        /*005c*/ 	.byte	0x04, 0x28
        /*005e*/ 	.short	(.L_31 - .L_30)


	//   ....[0]....
.L_30:
        /*0060*/ 	.word	0x00000060


	//   ....[1]....
        /*0064*/ 	.word	0x00000070


	//   ....[2]....
        /*0068*/ 	.word	0x00000190


	//   ....[3]....
        /*006c*/ 	.word	0x000003a0


	//   ....[4]....
        /*0070*/ 	.word	0x00000810


	//   ....[5]....
        /*0074*/ 	.word	0x00001390


	//----- nvinfo : EIATTR_REG_RECONFIG
	.align		4
.L_31:
        /*0078*/ 	.byte	0x01, 0x54
	.zero		2


	//----- nvinfo : EIATTR_SYSCALL_OFFSETS
	.align		4
        /*007c*/ 	.byte	0x04, 0x46
        /*007e*/ 	.short	(.L_33 - .L_32)


	//   ....[0]....
.L_32:
        /*0080*/ 	.word	0x00001550


	//----- nvinfo : EIATTR_MBARRIER_INSTR_OFFSETS
	.align		4
.L_33:
        /*0084*/ 	.byte	0x04, 0x39
        /*0086*/ 	.short	(.L_35 - .L_34)


	//   ....[0]....
.L_34:
        /*0088*/ 	.word	0x00000310
        /*008c*/ 	.word	0x000000ff
        /*0090*/ 	.word	0x00000000
        /*0094*/ 	.short	0x0100
        /*0096*/ 	.byte	0x08
	.zero		1


	//   ....[1]....
        /*0098*/ 	.word	0x00000320
        /*009c*/ 	.word	0x000000ff
        /*00a0*/ 	.word	0x00000018
        /*00a4*/ 	.short	0x0100
        /*00a6*/ 	.byte	0x08
	.zero		1


	//   ....[2]....
        /*00a8*/ 	.word	0x00000330
        /*00ac*/ 	.word	0x000000ff
        /*00b0*/ 	.word	0x00000008
        /*00b4*/ 	.short	0x0100
        /*00b6*/ 	.byte	0x08
	.zero		1


	//   ....[3]....
        /*00b8*/ 	.word	0x00000340
        /*00bc*/ 	.word	0x000000ff
        /*00c0*/ 	.word	0x00000020
        /*00c4*/ 	.short	0x0100
        /*00c6*/ 	.byte	0x08
	.zero		1


	//   ....[4]....
        /*00c8*/ 	.word	0x00000350
        /*00cc*/ 	.word	0x000000ff
        /*00d0*/ 	.word	0x00000010
        /*00d4*/ 	.short	0x0100
        /*00d6*/ 	.byte	0x08
	.zero		1


	//   ....[5]....
        /*00d8*/ 	.word	0x00000360
        /*00dc*/ 	.word	0x000000ff
        /*00e0*/ 	.word	0x00000028
        /*00e4*/ 	.short	0x0100
        /*00e6*/ 	.byte	0x08
	.zero		1


	//   ....[6]....
        /*00e8*/ 	.word	0x00000720
        /*00ec*/ 	.word	0x000000ff
        /*00f0*/ 	.word	0x00000040
        /*00f4*/ 	.short	0x0100
        /*00f6*/ 	.byte	0x06
	.zero		1


	//   ....[7]....
        /*00f8*/ 	.word	0x00000780
        /*00fc*/ 	.word	0x000000ff
        /*0100*/ 	.word	0x00000048
        /*0104*/ 	.short	0x0100
        /*0106*/ 	.byte	0x06
	.zero		1


	//   ....[8]....
        /*0108*/ 	.word	0x00001630
        /*010c*/ 	.word	0x00000003
        /*0110*/ 	.word	0x00000000
        /*0114*/ 	.short	0x010a
        /*0116*/ 	.byte	0x3f
	.zero		1


	//   ....[9]....
        /*0118*/ 	.word	0x00001670
        /*011c*/ 	.word	0x00000003
        /*0120*/ 	.word	0x00000000
        /*0124*/ 	.short	0x010a
        /*0126*/ 	.byte	0x3f
	.zero		1


	//   ....[10]....
        /*0128*/ 	.word	0x00001cd0
        /*012c*/ 	.word	0x00000003
        /*0130*/ 	.word	0x00000000
        /*0134*/ 	.short	0x010a
        /*0136*/ 	.byte	0x3f
	.zero		1


	//   ....[11]....
        /*0138*/ 	.word	0x00001d10
        /*013c*/ 	.word	0x00000003
        /*0140*/ 	.word	0x00000000
        /*0144*/ 	.short	0x010a
        /*0146*/ 	.byte	0x3f
	.zero		1


	//   ....[12]....
        /*0148*/ 	.word	0x00002210
        /*014c*/ 	.word	0x00000000
        /*0150*/ 	.word	0x00000000
        /*0154*/ 	.short	0x0101
        /*0156*/ 	.byte	0x3f
	.zero		1


	//   ....[13]....
        /*0158*/ 	.word	0x00002430
        /*015c*/ 	.word	0x00000000
        /*0160*/ 	.word	0x00000000
        /*0164*/ 	.short	0x0101
        /*0166*/ 	.byte	0x3f
	.zero		1


	//   ....[14]....
        /*0168*/ 	.word	0x0000efd0
        /*016c*/ 	.word	0x0000000f
        /*0170*/ 	.word	0x00000018
        /*0174*/ 	.short	0x010a
        /*0176*/ 	.byte	0x3f
	.zero		1


	//   ....[15]....
        /*0178*/ 	.word	0x0000f360
        /*017c*/ 	.word	0x00000006
        /*0180*/ 	.word	0x00000048
        /*0184*/ 	.short	0x0101
        /*0186*/ 	.byte	0x3f
	.zero		1


	//   ....[16]....
        /*0188*/ 	.word	0x0000fb00
        /*018c*/ 	.word	0x00000007
        /*0190*/ 	.word	0x00000000
        /*0194*/ 	.short	0x010a
        /*0196*/ 	.byte	0x3f
	.zero		1


	//   ....[17]....
        /*0198*/ 	.word	0x0000fb80
        /*019c*/ 	.word	0x00000009
        /*01a0*/ 	.word	0x00000000
        /*01a4*/ 	.short	0x010a
        /*01a6*/ 	.byte	0x3f
	.zero		1


	//   ....[18]....
        /*01a8*/ 	.word	0x0000fc10
        /*01ac*/ 	.word	0x00000003
        /*01b0*/ 	.word	0x00000000
        /*01b4*/ 	.short	0x010a
        /*01b6*/ 	.byte	0x3f
	.zero		1


	//   ....[19]....
        /*01b8*/ 	.word	0x0000fc70
        /*01bc*/ 	.word	0x00000003
        /*01c0*/ 	.word	0x00000000
        /*01c4*/ 	.short	0x010a
        /*01c6*/ 	.byte	0x3f
	.zero		1


	//   ....[20]....
        /*01c8*/ 	.word	0x0000fcc0
        /*01cc*/ 	.word	0x00000003
        /*01d0*/ 	.word	0x00000000
        /*01d4*/ 	.short	0x010a
        /*01d6*/ 	.byte	0x3f
	.zero		1


	//   ....[21]....
        /*01d8*/ 	.word	0x0000fd90
        /*01dc*/ 	.word	0x0000000f
        /*01e0*/ 	.word	0x00000018
        /*01e4*/ 	.short	0x010a
        /*01e6*/ 	.byte	0x3f
	.zero		1


	//   ....[22]....
        /*01e8*/ 	.word	0x0000fe60
        /*01ec*/ 	.word	0x00000007
        /*01f0*/ 	.word	0x00000000
        /*01f4*/ 	.short	0x010a
        /*01f6*/ 	.byte	0x3f
	.zero		1


	//   ....[23]....
        /*01f8*/ 	.word	0x0000feb0
        /*01fc*/ 	.word	0x00000009
        /*0200*/ 	.word	0x00000000
        /*0204*/ 	.short	0x010a
        /*0206*/ 	.byte	0x3f
	.zero		1


	//----- nvinfo : EIATTR_NUM_MBARRIERS
	.align		4
.L_35:
        /*0208*/ 	.byte	0x03, 0x38
        /*020a*/ 	.short	0x0008


	//----- nvinfo : EIATTR_EXIT_INSTR_OFFSETS
	.align		4
        /*020c*/ 	.byte	0x04, 0x1c
        /*020e*/ 	.short	(.L_37 - .L_36)


	//   ....[0]....
.L_36:
        /*0210*/ 	.word	0x00000a40


	//   ....[1]....
        /*0214*/ 	.word	0x000012d0


	//   ....[2]....
        /*0218*/ 	.word	0x0000e640


	//   ....[3]....
        /*021c*/ 	.word	0x0000ec40


	//   ....[4]....
        /*0220*/ 	.word	0x0000fc60


	//----- nvinfo : EIATTR_MAX_THREADS
	.align		4
.L_37:
        /*0224*/ 	.byte	0x04, 0x05
        /*0226*/ 	.short	(.L_39 - .L_38)
.L_38:
        /*0228*/ 	.word	0x00000180
        /*022c*/ 	.word	0x00000001
        /*0230*/ 	.word	0x00000001


	//----- nvinfo : EIATTR_CRS_STACK_SIZE
	.align		4
.L_39:
        /*0234*/ 	.byte	0x04, 0x1e
        /*0236*/ 	.short	(.L_41 - .L_40)
.L_40:
        /*0238*/ 	.word	0x00000000


	//----- nvinfo : EIATTR_CBANK_PARAM_SIZE
	.align		4
.L_41:
        /*023c*/ 	.byte	0x03, 0x19
        /*023e*/ 	.short	0x0470


	//----- nvinfo : EIATTR_PARAM_CBANK
	.align		4
        /*0240*/ 	.byte	0x04, 0x0a
        /*0242*/ 	.short	(.L_43 - .L_42)
	.align		4
.L_42:
        /*0244*/ 	.word	index@(.nv.constant0._ZN7cutlass13device_kernelINS_4gemm6kernel13GemmUniversalIN4cute5tupleIJiiiiEEENS1_10collective13CollectiveMmaINS1_34MainloopSm90TmaGmmaWarpSpecializedILi3ENS5_IJNS4_1CILi2EEENSA_ILi1EEESC_EEENS1_35KernelTmaWarpSpecializedCooperativeEEENS5_IJNSA_ILi384EEENSA_ILi128EEENSA_ILi64EEEEEENS_10bfloat16_tENS5_IJlSC_lEEESK_SL_NS4_8TiledMMAINS4_8MMA_AtomIJNS4_4SM904GMMA28MMA_64x128x16_F32BF16BF16_SSILNSP_5MajorE0ELSR_0ELNSP_7ScaleInE1ELSS_1EEEEEENS4_6LayoutISD_NS5_IJSC_NSA_ILi0EEESW_EEEEENS5_IJNS4_10UnderscoreESZ_SZ_EEEEENS4_13SM90_TMA_LOADENS4_14ComposedLayoutINS4_7SwizzleILi3ELi4ELi3EEENS4_18smem_ptr_flag_bitsILi16EEENSV_INS5_IJNSA_ILi8EEESI_EEENS5_IJSI_SC_EEEEEEEvNS4_8identityENS4_23SM90_TMA_LOAD_MULTICASTES1C_vS1D_EENS_8epilogue10collective6detail29Sm90TmaWarpSpecializedAdapterINS1H_15DefaultEpilogueISK_SL_SL_NS1G_6thread17LinearCombinationISK_Li1EffLNS1L_9ScaleType4KindE0ELNS_15FloatRoundStyleE2ESK_EENS1_15EpilogueDefaultEEEEEvvEEEEvNT_6ParamsE)
        /*0248*/ 	.short	0x0210
        /*024a*/ 	.short	0x0470


	//----- nvinfo : EIATTR_SW_WAR
	.align		4
.L_43:
        /*024c*/ 	.byte	0x04, 0x36
        /*024e*/ 	.short	(.L_45 - .L_44)
.L_44:
        /*0250*/ 	.word	0x00000008
.L_45:


//--------------------- .nv.callgraph             --------------------------
	.section	.nv.callgraph,"",@"SHT_CUDA_CALLGRAPH"
	.align	4
	.sectionentsize	8
	.align		4
        /*0000*/ 	.word	0x00000000
	.align		4
        /*0004*/ 	.word	0xffffffff
	.align		4
        /*0008*/ 	.word	index@(_ZN7cutlass13device_kernelINS_4gemm6kernel13GemmUniversalIN4cute5tupleIJiiiiEEENS1_10collective13CollectiveMmaINS1_34MainloopSm90TmaGmmaWarpSpecializedILi3ENS5_IJNS4_1CILi2EEENSA_ILi1EEESC_EEENS1_35KernelTmaWarpSpecializedCooperativeEEENS5_IJNSA_ILi384EEENSA_ILi128EEENSA_ILi64EEEEEENS_10bfloat16_tENS5_IJlSC_lEEESK_SL_NS4_8TiledMMAINS4_8MMA_AtomIJNS4_4SM904GMMA28MMA_64x128x16_F32BF16BF16_SSILNSP_5MajorE0ELSR_0ELNSP_7ScaleInE1ELSS_1EEEEEENS4_6LayoutISD_NS5_IJSC_NSA_ILi0EEESW_EEEEENS5_IJNS4_10UnderscoreESZ_SZ_EEEEENS4_13SM90_TMA_LOADENS4_14ComposedLayoutINS4_7SwizzleILi3ELi4ELi3EEENS4_18smem_ptr_flag_bitsILi16EEENSV_INS5_IJNSA_ILi8EEESI_EEENS5_IJSI_SC_EEEEEEEvNS4_8identityENS4_23SM90_TMA_LOAD_MULTICASTES1C_vS1D_EENS_8epilogue10collective6detail29Sm90TmaWarpSpecializedAdapterINS1H_15DefaultEpilogueISK_SL_SL_NS1G_6thread17LinearCombinationISK_Li1EffLNS1L_9ScaleType4KindE0ELNS_15FloatRoundStyleE2ESK_EENS1_15EpilogueDefaultEEEEEvvEEEEvNT_6ParamsE)
	.align		4
        /*000c*/ 	.word	index@(__assertfail)
	.align		4
        /*0010*/ 	.word	0x00000000
	.align		4
        /*0014*/ 	.word	0xfffffffe
	.align		4
        /*0018*/ 	.word	0x00000000
	.align		4
        /*001c*/ 	.word	0xfffffffd
	.align		4
        /*0020*/ 	.word	0x00000000
	.align		4
        /*0024*/ 	.word	0xfffffffc


//--------------------- .nv.constant4             --------------------------
	.section	.nv.constant4,"a",@progbits
	.align	8
	.align		8
.nv.constant4:
        /*0000*/ 	.dword	__assertfail
	.align		8
        /*0008*/ 	.dword	__unnamed_1
	.align		8
        /*0010*/ 	.dword	_ZN40_INTERNAL_756158e3_4_k_cu_b9d92eaf_131914cuda3std3__45__cpo5beginE
	.align		8
        /*0018*/ 	.dword	_ZN40_INTERNAL_756158e3_4_k_cu_b9d92eaf_131914cuda3std3__45__cpo3endE
	.align		8
        /*0020*/ 	.dword	_ZN40_INTERNAL_756158e3_4_k_cu_b9d92eaf_131914cuda3std3__45__cpo6cbeginE
	.align		8
        /*0028*/ 	.dword	_ZN40_INTERNAL_756158e3_4_k_cu_b9d92eaf_131914cuda3std3__45__cpo4cendE
	.align		8
        /*0030*/ 	.dword	_ZN40_INTERNAL_756158e3_4_k_cu_b9d92eaf_131914cuda3std3__442_GLOBAL__N__756158e3_4_k_cu_b9d92eaf_131916ignoreE
	.align		8
        /*0038*/ 	.dword	_ZN40_INTERNAL_756158e3_4_k_cu_b9d92eaf_131914cuda3std3__419piecewise_constructE
	.align		8
        /*0040*/ 	.dword	_ZN40_INTERNAL_756158e3_4_k_cu_b9d92eaf_131914cuda3std3__48in_placeE
	.align		8
        /*0048*/ 	.dword	_ZN40_INTERNAL_756158e3_4_k_cu_b9d92eaf_131914cuda3std6ranges3__45__cpo4swapE
	.align		8
        /*0050*/ 	.dword	_ZN40_INTERNAL_756158e3_4_k_cu_b9d92eaf_131914cuda3std6ranges3__45__cpo9iter_moveE
	.align		8
        /*0058*/ 	.dword	_ZN40_INTERNAL_756158e3_4_k_cu_b9d92eaf_131914cute7productE
	.align		8
        /*0060*/ 	.dword	_ZN40_INTERNAL_756158e3_4_k_cu_b9d92eaf_131914cute1_E
	.align		8
        /*0068*/ 	.dword	$str$22
	.align		8
        /*0070*/ 	.dword	$str$23


//--------------------- .text._ZN7cutlass13device_kernelINS_4gemm6kernel13GemmUniversalIN4cute5tupleIJiiiiEEENS1_10collective13CollectiveMmaINS1_34MainloopSm90TmaGmmaWarpSpecializedILi3ENS5_IJNS4_1CILi2EEENSA_ILi1EEESC_EEENS1_35KernelTmaWarpSpecializedCooperativeEEENS5_IJNSA_ILi384EEENSA_ILi128EEENSA_ILi64EEEEEENS_10bfloat16_tENS5_IJlSC_lEEESK_SL_NS4_8TiledMMAINS4_8MMA_AtomIJNS4_4SM904GMMA28MMA_64x128x16_F32BF16BF16_SSILNSP_5MajorE0ELSR_0ELNSP_7ScaleInE1ELSS_1EEEEEENS4_6LayoutISD_NS5_IJSC_NSA_ILi0EEESW_EEEEENS5_IJNS4_10UnderscoreESZ_SZ_EEEEENS4_13SM90_TMA_LOADENS4_14ComposedLayoutINS4_7SwizzleILi3ELi4ELi3EEENS4_18smem_ptr_flag_bitsILi16EEENSV_INS5_IJNSA_ILi8EEESI_EEENS5_IJSI_SC_EEEEEEEvNS4_8identityENS4_23SM90_TMA_LOAD_MULTICASTES1C_vS1D_EENS_8epilogue10collective6detail29Sm90TmaWarpSpecializedAdapterINS1H_15DefaultEpilogueISK_SL_SL_NS1G_6thread17LinearCombinationISK_Li1EffLNS1L_9ScaleType4KindE0ELNS_15FloatRoundStyleE2ESK_EENS1_15EpilogueDefaultEEEEEvvEEEEvNT_6ParamsE --------------------------
	.section	.text._ZN7cutlass13device_kernelINS_4gemm6kernel13GemmUniversalIN4cute5tupleIJiiiiEEENS1_10collective13CollectiveMmaINS1_34MainloopSm90TmaGmmaWarpSpecializedILi3ENS5_IJNS4_1CILi2EEENSA_ILi1EEESC_EEENS1_35KernelTmaWarpSpecializedCooperativeEEENS5_IJNSA_ILi384EEENSA_ILi128EEENSA_ILi64EEEEEENS_10bfloat16_tENS5_IJlSC_lEEESK_SL_NS4_8TiledMMAINS4_8MMA_AtomIJNS4_4SM904GMMA28MMA_64x128x16_F32BF16BF16_SSILNSP_5MajorE0ELSR_0ELNSP_7ScaleInE1ELSS_1EEEEEENS4_6LayoutISD_NS5_IJSC_NSA_ILi0EEESW_EEEEENS5_IJNS4_10UnderscoreESZ_SZ_EEEEENS4_13SM90_TMA_LOADENS4_14ComposedLayoutINS4_7SwizzleILi3ELi4ELi3EEENS4_18smem_ptr_flag_bitsILi16EEENSV_INS5_IJNSA_ILi8EEESI_EEENS5_IJSI_SC_EEEEEEEvNS4_8identityENS4_23SM90_TMA_LOAD_MULTICASTES1C_vS1D_EENS_8epilogue10collective6detail29Sm90TmaWarpSpecializedAdapterINS1H_15DefaultEpilogueISK_SL_SL_NS1G_6thread17LinearCombinationISK_Li1EffLNS1L_9ScaleType4KindE0ELNS_15FloatRoundStyleE2ESK_EENS1_15EpilogueDefaultEEEEEvvEEEEvNT_6ParamsE,"ax",@progbits
	.align	128
.text._ZN7cutlass13device_kernelINS_4gemm6kernel13GemmUniversalIN4cute5tupleIJiiiiEEENS1_10collective13CollectiveMmaINS1_34MainloopSm90TmaGmmaWarpSpecializedILi3ENS5_IJNS4_1CILi2EEENSA_ILi1EEESC_EEENS1_35KernelTmaWarpSpecializedCooperativeEEENS5_IJNSA_ILi384EEENSA_ILi128EEENSA_ILi64EEEEEENS_10bfloat16_tENS5_IJlSC_lEEESK_SL_NS4_8TiledMMAINS4_8MMA_AtomIJNS4_4SM904GMMA28MMA_64x128x16_F32BF16BF16_SSILNSP_5MajorE0ELSR_0ELNSP_7ScaleInE1ELSS_1EEEEEENS4_6LayoutISD_NS5_IJSC_NSA_ILi0EEESW_EEEEENS5_IJNS4_10UnderscoreESZ_SZ_EEEEENS4_13SM90_TMA_LOADENS4_14ComposedLayoutINS4_7SwizzleILi3ELi4ELi3EEENS4_18smem_ptr_flag_bitsILi16EEENSV_INS5_IJNSA_ILi8EEESI_EEENS5_IJSI_SC_EEEEEEEvNS4_8identityENS4_23SM90_TMA_LOAD_MULTICASTES1C_vS1D_EENS_8epilogue10collective6detail29Sm90TmaWarpSpecializedAdapterINS1H_15DefaultEpilogueISK_SL_SL_NS1G_6thread17LinearCombinationISK_Li1EffLNS1L_9ScaleType4KindE0ELNS_15FloatRoundStyleE2ESK_EENS1_15EpilogueDefaultEEEEEvvEEEEvNT_6ParamsE:
        .type           _ZN7cutlass13device_kernelINS_4gemm6kernel13GemmUniversalIN4cute5tupleIJiiiiEEENS1_10collective13CollectiveMmaINS1_34MainloopSm90TmaGmmaWarpSpecializedILi3ENS5_IJNS4_1CILi2EEENSA_ILi1EEESC_EEENS1_35KernelTmaWarpSpecializedCooperativeEEENS5_IJNSA_ILi384EEENSA_ILi128EEENSA_ILi64EEEEEENS_10bfloat16_tENS5_IJlSC_lEEESK_SL_NS4_8TiledMMAINS4_8MMA_AtomIJNS4_4SM904GMMA28MMA_64x128x16_F32BF16BF16_SSILNSP_5MajorE0ELSR_0ELNSP_7ScaleInE1ELSS_1EEEEEENS4_6LayoutISD_NS5_IJSC_NSA_ILi0EEESW_EEEEENS5_IJNS4_10UnderscoreESZ_SZ_EEEEENS4_13SM90_TMA_LOADENS4_14ComposedLayoutINS4_7SwizzleILi3ELi4ELi3EEENS4_18smem_ptr_flag_bitsILi16EEENSV_INS5_IJNSA_ILi8EEESI_EEENS5_IJSI_SC_EEEEEEEvNS4_8identityENS4_23SM90_TMA_LOAD_MULTICASTES1C_vS1D_EENS_8epilogue10collective6detail29Sm90TmaWarpSpecializedAdapterINS1H_15DefaultEpilogueISK_SL_SL_NS1G_6thread17LinearCombinationISK_Li1EffLNS1L_9ScaleType4KindE0ELNS_15FloatRoundStyleE2ESK_EENS1_15EpilogueDefaultEEEEEvvEEEEvNT_6ParamsE,@function
        .size           _ZN7cutlass13device_kernelINS_4gemm6kernel13GemmUniversalIN4cute5tupleIJiiiiEEENS1_10collective13CollectiveMmaINS1_34MainloopSm90TmaGmmaWarpSpecializedILi3ENS5_IJNS4_1CILi2EEENSA_ILi1EEESC_EEENS1_35KernelTmaWarpSpecializedCooperativeEEENS5_IJNSA_ILi384EEENSA_ILi128EEENSA_ILi64EEEEEENS_10bfloat16_tENS5_IJlSC_lEEESK_SL_NS4_8TiledMMAINS4_8MMA_AtomIJNS4_4SM904GMMA28MMA_64x128x16_F32BF16BF16_SSILNSP_5MajorE0ELSR_0ELNSP_7ScaleInE1ELSS_1EEEEEENS4_6LayoutISD_NS5_IJSC_NSA_ILi0EEESW_EEEEENS5_IJNS4_10UnderscoreESZ_SZ_EEEEENS4_13SM90_TMA_LOADENS4_14ComposedLayoutINS4_7SwizzleILi3ELi4ELi3EEENS4_18smem_ptr_flag_bitsILi16EEENSV_INS5_IJNSA_ILi8EEESI_EEENS5_IJSI_SC_EEEEEEEvNS4_8identityENS4_23SM90_TMA_LOAD_MULTICASTES1C_vS1D_EENS_8epilogue10collective6detail29Sm90TmaWarpSpecializedAdapterINS1H_15DefaultEpilogueISK_SL_SL_NS1G_6thread17LinearCombinationISK_Li1EffLNS1L_9ScaleType4KindE0ELNS_15FloatRoundStyleE2ESK_EENS1_15EpilogueDefaultEEEEEvvEEEEvNT_6ParamsE,(.L_x_209 - _ZN7cutlass13device_kernelINS_4gemm6kernel13GemmUniversalIN4cute5tupleIJiiiiEEENS1_10collective13CollectiveMmaINS1_34MainloopSm90TmaGmmaWarpSpecializedILi3ENS5_IJNS4_1CILi2EEENSA_ILi1EEESC_EEENS1_35KernelTmaWarpSpecializedCooperativeEEENS5_IJNSA_ILi384EEENSA_ILi128EEENSA_ILi64EEEEEENS_10bfloat16_tENS5_IJlSC_lEEESK_SL_NS4_8TiledMMAINS4_8MMA_AtomIJNS4_4SM904GMMA28MMA_64x128x16_F32BF16BF16_SSILNSP_5MajorE0ELSR_0ELNSP_7ScaleInE1ELSS_1EEEEEENS4_6LayoutISD_NS5_IJSC_NSA_ILi0EEESW_EEEEENS5_IJNS4_10UnderscoreESZ_SZ_EEEEENS4_13SM90_TMA_LOADENS4_14ComposedLayoutINS4_7SwizzleILi3ELi4ELi3EEENS4_18smem_ptr_flag_bitsILi16EEENSV_INS5_IJNSA_ILi8EEESI_EEENS5_IJSI_SC_EEEEEEEvNS4_8identityENS4_23SM90_TMA_LOAD_MULTICASTES1C_vS1D_EENS_8epilogue10collective6detail29Sm90TmaWarpSpecializedAdapterINS1H_15DefaultEpilogueISK_SL_SL_NS1G_6thread17LinearCombinationISK_Li1EffLNS1L_9ScaleType4KindE0ELNS_15FloatRoundStyleE2ESK_EENS1_15EpilogueDefaultEEEEEvvEEEEvNT_6ParamsE)
        .other          _ZN7cutlass13device_kernelINS_4gemm6kernel13GemmUniversalIN4cute5tupleIJiiiiEEENS1_10collective13CollectiveMmaINS1_34MainloopSm90TmaGmmaWarpSpecializedILi3ENS5_IJNS4_1CILi2EEENSA_ILi1EEESC_EEENS1_35KernelTmaWarpSpecializedCooperativeEEENS5_IJNSA_ILi384EEENSA_ILi128EEENSA_ILi64EEEEEENS_10bfloat16_tENS5_IJlSC_lEEESK_SL_NS4_8TiledMMAINS4_8MMA_AtomIJNS4_4SM904GMMA28MMA_64x128x16_F32BF16BF16_SSILNSP_5MajorE0ELSR_0ELNSP_7ScaleInE1ELSS_1EEEEEENS4_6LayoutISD_NS5_IJSC_NSA_ILi0EEESW_EEEEENS5_IJNS4_10UnderscoreESZ_SZ_EEEEENS4_13SM90_TMA_LOADENS4_14ComposedLayoutINS4_7SwizzleILi3ELi4ELi3EEENS4_18smem_ptr_flag_bitsILi16EEENSV_INS5_IJNSA_ILi8EEESI_EEENS5_IJSI_SC_EEEEEEEvNS4_8identityENS4_23SM90_TMA_LOAD_MULTICASTES1C_vS1D_EENS_8epilogue10collective6detail29Sm90TmaWarpSpecializedAdapterINS1H_15DefaultEpilogueISK_SL_SL_NS1G_6thread17LinearCombinationISK_Li1EffLNS1L_9ScaleType4KindE0ELNS_15FloatRoundStyleE2ESK_EENS1_15EpilogueDefaultEEEEEvvEEEEvNT_6ParamsE,@"STO_CUDA_ENTRY STV_DEFAULT"
_ZN7cutlass13device_kernelINS_4gemm6kernel13GemmUniversalIN4cute5tupleIJiiiiEEENS1_10collective13CollectiveMmaINS1_34MainloopSm90TmaGmmaWarpSpecializedILi3ENS5_IJNS4_1CILi2EEENSA_ILi1EEESC_EEENS1_35KernelTmaWarpSpecializedCooperativeEEENS5_IJNSA_ILi384EEENSA_ILi128EEENSA_ILi64EEEEEENS_10bfloat16_tENS5_IJlSC_lEEESK_SL_NS4_8TiledMMAINS4_8MMA_AtomIJNS4_4SM904GMMA28MMA_64x128x16_F32BF16BF16_SSILNSP_5MajorE0ELSR_0ELNSP_7ScaleInE1ELSS_1EEEEEENS4_6LayoutISD_NS5_IJSC_NSA_ILi0EEESW_EEEEENS5_IJNS4_10UnderscoreESZ_SZ_EEEEENS4_13SM90_TMA_LOADENS4_14ComposedLayoutINS4_7SwizzleILi3ELi4ELi3EEENS4_18smem_ptr_flag_bitsILi16EEENSV_INS5_IJNSA_ILi8EEESI_EEENS5_IJSI_SC_EEEEEEEvNS4_8identityENS4_23SM90_TMA_LOAD_MULTICASTES1C_vS1D_EENS_8epilogue10collective6detail29Sm90TmaWarpSpecializedAdapterINS1H_15DefaultEpilogueISK_SL_SL_NS1G_6thread17LinearCombinationISK_Li1EffLNS1L_9ScaleType4KindE0ELNS_15FloatRoundStyleE2ESK_EENS1_15EpilogueDefaultEEEEEvvEEEEvNT_6ParamsE:
[----:B------:R-:W0:Y:S01]  /*0000*/  LDC R1, c[0x0][0x28] ;  /* 0x00000a00ff017b82 */ /* 0x000e220000000800 */
[----:B------:R-:W1:Y:S01]  /*0010*/  S2R R2, SR_TID.X ;  /* 0x0000000000027919 */ /* 0x000e620000002100 */
[----:B------:R-:W-:Y:S01]  /*0020*/  ELECT P0, URZ, PT ;  /* 0x00000000003f782f */ /* 0x000fe20003800000 */
[----:B------:R-:W-:Y:S01]  /*0030*/  BSSY B0, `(.L_x_0) ;  /* 0x0000015000007945 */ /* 0x000fe20003800000 */
[--C-:B-1----:R-:W-:Y:S02]  /*0040*/  SHF.R.U32.HI R0, RZ, 0x5, R2.reuse ;  /* 0x00000005ff007819 */ /* 0x102fe40000011602 */
[----:B------:R-:W-:-:S03]  /*0050*/  SHF.R.U32.HI R3, RZ, 0x7, R2 ;  /* 0x00000007ff037819 */ /* 0x000fc60000011602 */
[----:B------:R-:W1:Y:S04]  /*0060*/  SHFL.IDX PT, R4, R0, RZ, 0x1f ;  /* 0x00001fff00047589 */ /* 0x000e6800000e0000 */
[----:B------:R-:W2:Y:S01]  /*0070*/  SHFL.IDX PT, R3, R3, RZ, 0x1f ;  /* 0x00001fff03037589 */ /* 0x000ea200000e0000 */
[----:B-1----:R-:W-:Y:S02]  /*0080*/  R2UR UR9, R4 ;  /* 0x00000000040972ca */ /* 0x002fe400000e0000 */
[----:B--2---:R-:W-:-:S11]  /*0090*/  R2UR UR5, R3 ;  /* 0x00000000030572ca */ /* 0x004fd600000e0000 */
[----:B------:R-:W-:Y:S02]  /*00a0*/  USHF.R.S32.HI UR4, URZ, 0x1f, UR9 ;  /* 0x0000001f3f047899 */ /* 0x000fe40008011409 */
[----:B------:R-:W-:Y:S02]  /*00b0*/  ISETP.NE.OR P0, PT, RZ, UR9, !P0 ;  /* 0x00000009ff007c0c */ /* 0x000fe4000c705670 */
[----:B------:R-:W-:-:S04]  /*00c0*/  ULEA.HI UR4, UR4, UR9, URZ, 0x2 ;  /* 0x0000000904047291 */ /* 0x000fc8000f8f103f */
[----:B------:R-:W-:-:S04]  /*00d0*/  ULOP3.LUT UR4, UR4, 0xfffffffc, URZ, 0xc0, !UPT ;  /* 0xfffffffc04047892 */ /* 0x000fc8000f8ec03f */
[----:B------:R-:W-:-:S03]  /*00e0*/  UIADD3 UR9, UR9, -UR4, URZ ;  /* 0x8000000409097290 */ /* 0x000fc6000fffe03f */
[----:B0-----:R-:W-:Y:S09]  /*00f0*/  @P0 BRA `(.L_x_1) ;  /* 0x0000000000200947 */ /* 0x001ff20003800000 */
[----:B------:R-:W-:Y:S02]  /*0100*/  ULDC.64 UR6, c[0x0][0x198] ;  /* 0x0000660000067ab9 */ /* 0x000fe40000000a00 */
[----:B------:R-:W-:Y:S02]  /*0110*/  UIADD3 UR10, UP0, UR6, 0xf0, URZ ;  /* 0x000000f0060a7890 */ /* 0x000fe4000ff1e03f */
[----:B------:R-:W-:Y:S02]  /*0120*/  UIADD3 UR6, UP1, UR6, 0x1f0, URZ ;  /* 0x000001f006067890 */ /* 0x000fe4000ff3e03f */
[----:B------:R-:W-:Y:S02]  /*0130*/  UIADD3.X UR11, URZ, UR7, URZ, UP0, !UPT ;  /* 0x000000073f0b7290 */ /* 0x000fe400087fe43f */
[----:B------:R-:W-:-:S07]  /*0140*/  UIADD3.X UR7, URZ, UR7, URZ, UP1, !UPT ;  /* 0x000000073f077290 */ /* 0x000fce0008ffe43f */
[----:B------:R0:W-:Y:S02]  /*0150*/  UTMACCTL.PF [UR10] ;  /* 0x000000000a0079b9 */ /* 0x0001e40008040000 */
[----:B------:R0:W-:Y:S02]  /*0160*/  UTMACCTL.PF [UR6] ;  /* 0x00000000060079b9 */ /* 0x0001e40008040000 */
[----:B0-----:R-:W-:Y:S01]  /*0170*/  NOP ;  /* 0x0000000000007918 */ /* 0x001fe20000000000 */
.L_x_1:
[----:B------:R-:W-:Y:S05]  /*0180*/  BSYNC B0 ;  /* 0x0000000000007941 */ /* 0x000fea0003800000 */
.L_x_0:
[----:B------:R-:W0:Y:S01]  /*0190*/  SHFL.IDX PT, R3, R0, RZ, 0x1f ;  /* 0x00001fff00037589 */ /* 0x000e2200000e0000 */
[----:B------:R-:W-:Y:S01]  /*01a0*/  UISETP.NE.AND UP0, UPT, UR9, 0x3, UPT ;  /* 0x000000030900788c */ /* 0x000fe2000bf05270 */
[----:B------:R-:W-:Y:S01]  /*01b0*/  ISETP.NE.AND P1, PT, RZ, UR5, PT ;  /* 0x00000005ff007c0c */ /* 0x000fe2000bf25270 */
[----:B------:R-:W-:Y:S02]  /*01c0*/  UIADD3 UR16, UR5, -0x1, URZ ;  /* 0xffffffff05107890 */ /* 0x000fe4000fffe03f */
[----:B------:R-:W-:Y:S02]  /*01d0*/  UISETP.EQ.OR UP0, UPT, UR9, URZ, !UP0 ;  /* 0x0000003f0900728c */ /* 0x000fe4000c702670 */
[----:B------:R-:W-:Y:S02]  /*01e0*/  UISETP.GE.U32.AND UP1, UPT, UR16, 0x2, UPT ;  /* 0x000000021000788c */ /* 0x000fe4000bf26070 */
[----:B------:R-:W-:-:S04]  /*01f0*/  UISETP.EQ.AND UP0, UPT, UR5, URZ, UP0 ;  /* 0x0000003f0500728c */ /* 0x000fc80008702270 */
[----:B------:R-:W-:-:S04]  /*0200*/  USEL UR40, URZ, 0x1, !UP0 ;  /* 0x000000013f287887 */ /* 0x000fc8000c000000 */
[----:B------:R-:W-:Y:S01]  /*0210*/  USEL UR40, UR40, 0x2, UP1 ;  /* 0x0000000228287887 */ /* 0x000fe20008800000 */
[----:B0-----:R-:W-:-:S13]  /*0220*/  ISETP.NE.AND P0, PT, R3, RZ, PT ;  /* 0x000000ff0300720c */ /* 0x001fda0003f05270 */
[----:B------:R-:W-:Y:S05]  /*0230*/  @P0 BRA `(.L_x_2) ;  /* 0x0000000000500947 */ /* 0x000fea0003800000 */
[----:B------:R-:W0:Y:S01]  /*0240*/  S2UR UR8, SR_CgaCtaId ;  /* 0x00000000000879c3 */ /* 0x000e220000008800 */
[----:B------:R-:W-:Y:S01]  /*0250*/  UMOV UR4, 0x400 ;  /* 0x0000040000047882 */ /* 0x000fe20000000000 */
[----:B------:R-:W-:Y:S01]  /*0260*/  UMOV UR5, 0x1 ;  /* 0x0000000100057882 */ /* 0x000fe20000000000 */
[----:B------:R-:W-:Y:S01]  /*0270*/  UMOV UR6, 0x4 ;  /* 0x0000000400067882 */ /* 0x000fe20000000000 */
[----:B------:R-:W-:Y:S01]  /*0280*/  ELECT P0, URZ, PT ;  /* 0x00000000003f782f */ /* 0x000fe20003800000 */
[----:B------:R-:W-:-:S04]  /*0290*/  UIADD3 UR6, -UR6, 0x100000, URZ ;  /* 0x0010000006067890 */ /* 0x000fc8000fffe13f */
[----:B------:R-:W-:Y:S02]  /*02a0*/  USHF.L.U32 UR7, UR6, 0xb, URZ ;  /* 0x0000000b06077899 */ /* 0x000fe4000800063f */
[----:B------:R-:W-:Y:S02]  /*02b0*/  USHF.L.U32 UR6, UR6, 0x1, URZ ;  /* 0x0000000106067899 */ /* 0x000fe4000800063f */
[----:B0-----:R-:W-:Y:S02]  /*02c0*/  ULEA UR8, UR8, UR4, 0x18 ;  /* 0x0000000408087291 */ /* 0x001fe4000f8ec03f */
[----:B------:R-:W-:-:S04]  /*02d0*/  UIADD3 UR4, -UR5, 0x100000, URZ ;  /* 0x0010000005047890 */ /* 0x000fc8000fffe13f */
[----:B------:R-:W-:Y:S02]  /*02e0*/  USHF.L.U32 UR5, UR4, 0xb, URZ ;  /* 0x0000000b04057899 */ /* 0x000fe4000800063f */
[----:B------:R-:W-:Y:S01]  /*02f0*/  USHF.L.U32 UR4, UR4, 0x1, URZ ;  /* 0x0000000104047899 */ /* 0x000fe2000800063f */
[----:B------:R-:W0:Y:S11]  /*0300*/  FENCE.VIEW.ASYNC.S ;  /* 0x00000000000073c6 */ /* 0x000e360000000000 */
[----:B0-----:R0:W1:Y:S01]  /*0310*/  SYNCS.EXCH.64 URZ, [UR8], UR4 ;  /* 0x00000004083f75b2 */ /* 0x0010620008000100 */
[----:B------:R0:W2:Y:S01]  /*0320*/  SYNCS.EXCH.64 URZ, [UR8+0x18], UR6 ;  /* 0x00001806083f75b2 */ /* 0x0000a20008000100 */
[----:B------:R0:W3:Y:S01]  /*0330*/  SYNCS.EXCH.64 URZ, [UR8+0x8], UR4 ;  /* 0x00000804083f75b2 */ /* 0x0000e20008000100 */
[----:B------:R0:W4:Y:S01]  /*0340*/  SYNCS.EXCH.64 URZ, [UR8+0x20], UR6 ;  /* 0x00002006083f75b2 */ /* 0x0001220008000100 */
[----:B------:R0:W0:Y:S01]  /*0350*/  SYNCS.EXCH.64 URZ, [UR8+0x10], UR4 ;  /* 0x00001004083f75b2 */ /* 0x0000220008000100 */
[----:B------:R0:W0:Y:S01]  /*0360*/  SYNCS.EXCH.64 URZ, [UR8+0x28], UR6 ;  /* 0x00002806083f75b2 */ /* 0x0000220008000100 */
[----:B------:R-:W-:Y:S01]  /*0370*/  NOP ;  /* 0x0000000000007918 */ /* 0x000fe20000000000 */
.L_x_2:
[----:B------:R-:W5:Y:S01]  /*0380*/  S2UR UR13, SR_CTAID.X ;  /* 0x00000000000d79c3 */ /* 0x000f620000002500 */
[----:B------:R-:W-:Y:S01]  /*0390*/  SHF.R.S32.HI R5, RZ, 0x1f, R2 ;  /* 0x0000001fff057819 */ /* 0x000fe20000011402 */
[----:B------:R-:W1:Y:S01]  /*03a0*/  SHFL.IDX PT, R6, R0, RZ, 0x1f ;  /* 0x00001fff00067589 */ /* 0x000e6200000e0000 */
[----:B0-----:R-:W-:Y:S01]  /*03b0*/  ULDC UR4, c[0x0][0x150] ;  /* 0x0000540000047ab9 */ /* 0x001fe20000000800 */
[----:B------:R-:W-:Y:S02]  /*03c0*/  ELECT P0, URZ, PT ;  /* 0x00000000003f782f */ /* 0x000fe40003800000 */
[----:B------:R-:W-:Y:S01]  /*03d0*/  LEA.HI R5, R5, R2, RZ, 0x7 ;  /* 0x0000000205057211 */ /* 0x000fe200078f38ff */
[----:B------:R-:W-:Y:S01]  /*03e0*/  ULDC UR5, c[0x0][0x154] ;  /* 0x0000550000057ab9 */ /* 0x000fe20000000800 */
[----:B------:R-:W-:Y:S01]  /*03f0*/  ULDC UR8, c[0x0][0x144] ;  /* 0x0000510000087ab9 */ /* 0x000fe20000000800 */
[----:B------:R-:W0:Y:S01]  /*0400*/  S2UR UR10, SR_CTAID.Y ;  /* 0x00000000000a79c3 */ /* 0x000e220000002600 */
[----:B------:R-:W-:Y:S01]  /*0410*/  LOP3.LUT R5, R5, 0xffffff80, RZ, 0xc0, !PT ;  /* 0xffffff8005057812 */ /* 0x000fe200078ec0ff */
[----:B------:R-:W-:Y:S01]  /*0420*/  NOP ;  /* 0x0000000000007918 */ /* 0x000fe20000000000 */
[----:B------:R-:W-:Y:S01]  /*0430*/  NOP ;  /* 0x0000000000007918 */ /* 0x000fe20000000000 */
[----:B------:R-:W-:Y:S01]  /*0440*/  ULDC UR11, c[0x0][0x148] ;  /* 0x00005200000b7ab9 */ /* 0x000fe20000000800 */
[----:B------:R-:W-:-:S02]  /*0450*/  IMAD.MOV.U32 R18, RZ, RZ, 0x1 ;  /* 0x00000001ff127424 */ /* 0x000fc400078e00ff */
[----:B------:R-:W-:-:S05]  /*0460*/  IMAD.IADD R5, R2, 0x1, -R5 ;  /* 0x0000000102057824 */ /* 0x000fca00078e0a05 */
[----:B------:R-:W-:Y:S02]  /*0470*/  SHF.R.S32.HI R4, RZ, 0x1f, R5 ;  /* 0x0000001fff047819 */ /* 0x000fe40000011405 */
[----:B-----5:R-:W-:Y:S02]  /*0480*/  I2FP.F32.U32 R7, UR13 ;  /* 0x0000000d00077c45 */ /* 0x020fe40008201000 */
[----:B------:R-:W-:Y:S02]  /*0490*/  LEA.HI R4, R4, R5, RZ, 0x3 ;  /* 0x0000000504047211 */ /* 0x000fe400078f18ff */
[----:B-1----:R-:W-:Y:S01]  /*04a0*/  ISETP.NE.OR P0, PT, R6, RZ, !P0 ;  /* 0x000000ff0600720c */ /* 0x002fe20004705670 */
[----:B------:R-:W-:Y:S01]  /*04b0*/  FMUL R8, R7, UR4 ;  /* 0x0000000407087c20 */ /* 0x000fe20008400000 */
[--C-:B------:R-:W-:Y:S02]  /*04c0*/  SHF.R.S32.HI R0, RZ, 0x3, R4.reuse ;  /* 0x00000003ff007819 */ /* 0x100fe40000011404 */
[----:B------:R-:W-:-:S02]  /*04d0*/  SHF.R.S32.HI R7, RZ, 0x1f, R4 ;  /* 0x0000001fff077819 */ /* 0x000fc40000011404 */
[----:B------:R-:W-:Y:S01]  /*04e0*/  SHF.R.S32.HI R4, RZ, 0x1f, R3 ;  /* 0x0000001fff047819 */ /* 0x000fe20000011403 */
[----:B------:R-:W1:Y:S01]  /*04f0*/  F2I.U32.TRUNC.NTZ R8, R8 ;  /* 0x0000000800087305 */ /* 0x000e62000020f000 */
[----:B------:R-:W-:Y:S02]  /*0500*/  LEA.HI R7, R7, R0, RZ, 0x2 ;  /* 0x0000000007077211 */ /* 0x000fe400078f10ff */
[----:B------:R-:W-:Y:S02]  /*0510*/  LEA.HI R4, R4, R3, RZ, 0x2 ;  /* 0x0000000304047211 */ /* 0x000fe400078f10ff */
[----:B------:R-:W-:Y:S01]  /*0520*/  LOP3.LUT R7, R7, 0xfffffffc, RZ, 0xc0, !PT ;  /* 0xfffffffc07077812 */ /* 0x000fe200078ec0ff */
[----:B------:R-:W-:Y:S01]  /*0530*/  VOTEU.ALL UP0, P0 ;  /* 0x00000000003f7886 */ /* 0x000fe20000000000 */
[----:B------:R-:W-:Y:S01]  /*0540*/  LOP3.LUT R4, R4, 0x3ffffffc, RZ, 0xc0, !PT ;  /* 0x3ffffffc04047812 */ /* 0x000fe200078ec0ff */
[----:B------:R-:W-:Y:S02]  /*0550*/  VOTEU.ALL UP1, P0 ;  /* 0x00000000003f7886 */ /* 0x000fe40000020000 */
[----:B------:R-:W-:Y:S01]  /*0560*/  IMAD.IADD R7, R0, 0x1, -R7 ;  /* 0x0000000100077824 */ /* 0x000fe200078e0a07 */
[----:B0-----:R-:W-:Y:S01]  /*0570*/  I2FP.F32.U32 R0, UR10 ;  /* 0x0000000a00007c45 */ /* 0x001fe20008201000 */
[----:B------:R-:W-:Y:S01]  /*0580*/  IMAD.IADD R4, R3, 0x1, -R4 ;  /* 0x0000000103047824 */ /* 0x000fe200078e0a04 */
[----:B------:R-:W0:Y:S01]  /*0590*/  @!UP0 S2UR UR7, SR_CgaCtaId ;  /* 0x00000000000789c3 */ /* 0x000e220000008800 */
[----:B------:R-:W-:Y:S01]  /*05a0*/  @!UP0 UMOV UR6, 0x400 ;  /* 0x0000040000068882 */ /* 0x000fe20000000000 */
[----:B-1----:R-:W-:Y:S01]  /*05b0*/  R2UR UR4, R8 ;  /* 0x00000000080472ca */ /* 0x002fe200000e0000 */
[----:B------:R-:W-:-:S02]  /*05c0*/  IMAD R4, R4, 0x4, R7 ;  /* 0x0000000404047824 */ /* 0x000fc400078e0207 */
[----:B------:R-:W-:Y:S02]  /*05d0*/  FMUL R6, R0, UR5 ;  /* 0x0000000500067c20 */ /* 0x000fe40008400000 */
[C---:B------:R-:W-:Y:S01]  /*05e0*/  IMAD.SHL.U32 R19, R4.reuse, 0x4, RZ ;  /* 0x0000000404137824 */ /* 0x040fe200078e00ff */
[----:B------:R-:W-:-:S03]  /*05f0*/  LEA.HI R0, R4, R4, RZ, 0x1 ;  /* 0x0000000404007211 */ /* 0x000fc600078f08ff */
[----:B------:R-:W1:Y:S01]  /*0600*/  F2I.U32.TRUNC.NTZ R6, R6 ;  /* 0x0000000600067305 */ /* 0x000e62000020f000 */
[----:B------:R-:W-:Y:S02]  /*0610*/  LOP3.LUT R3, R0, 0xfffffffe, RZ, 0xc0, !PT ;  /* 0xfffffffe00037812 */ /* 0x000fe400078ec0ff */
[C---:B------:R-:W-:Y:S01]  /*0620*/  LOP3.LUT R19, R4.reuse, 0xc, R19, 0x78, !PT ;  /* 0x0000000c04137812 */ /* 0x040fe200078e7813 */
[----:B------:R-:W-:Y:S02]  /*0630*/  UIADD3 UR4, -UR4, URZ, URZ ;  /* 0x0000003f04047290 */ /* 0x000fe4000fffe13f */
[----:B------:R-:W-:Y:S02]  /*0640*/  IMAD.IADD R3, R4, 0x1, -R3 ;  /* 0x0000000104037824 */ /* 0x000fe400078e0a03 */
[----:B------:R-:W-:-:S03]  /*0650*/  UIMAD UR8, UR8, UR4, UR13 ;  /* 0x00000004080872a4 */ /* 0x000fc6000f8e020d */
[----:B------:R-:W-:Y:S02]  /*0660*/  UMOV UR4, 0x20 ;  /* 0x0000002000047882 */ /* 0x000fe40000000000 */
[----:B------:R-:W-:-:S04]  /*0670*/  @!UP0 UIADD3 UR4, -UR4, 0x100000, URZ ;  /* 0x0010000004048890 */ /* 0x000fc8000fffe13f */
[----:B------:R-:W-:Y:S02]  /*0680*/  @!UP0 USHF.L.U32 UR5, UR4, 0xb, URZ ;  /* 0x0000000b04058899 */ /* 0x000fe4000800063f */
[----:B------:R-:W-:Y:S01]  /*0690*/  @!UP0 USHF.L.U32 UR4, UR4, 0x1, URZ ;  /* 0x0000000104048899 */ /* 0x000fe2000800063f */
[----:B------:R-:W-:Y:S01]  /*06a0*/  ISETP.NE.AND P3, PT, R3, UR8, PT ;  /* 0x0000000803007c0c */ /* 0x000fe2000bf65270 */
[----:B0-----:R-:W-:Y:S01]  /*06b0*/  @!UP0 ULEA UR6, UR7, UR6, 0x18 ;  /* 0x0000000607068291 */ /* 0x001fe2000f8ec03f */
[----:B------:R-:W0:Y:S01]  /*06c0*/  LDC R3, c[0x0][0x140] ;  /* 0x00005000ff037b82 */ /* 0x000e220000000800 */
[----:B-1----:R-:W-:Y:S01]  /*06d0*/  R2UR UR12, R6 ;  /* 0x00000000060c72ca */ /* 0x002fe200000e0000 */
[----:B------:R-:W-:Y:S01]  /*06e0*/  VOTEU.ALL UP0, P0 ;  /* 0x00000000003f7886 */ /* 0x000fe20000000000 */
[----:B------:R-:W-:-:S04]  /*06f0*/  LOP3.LUT P0, RZ, R5, 0x7, RZ, 0xc0, !PT ;  /* 0x0000000705ff7812 */ /* 0x000fc8000780c0ff */
[C---:B------:R-:W-:Y:S01]  /*0700*/  ISETP.LT.U32.AND P0, PT, R19.reuse, 0x2, !P0 ;  /* 0x000000021300780c */ /* 0x040fe20004701070 */
[----:B------:R-:W1:Y:S03]  /*0710*/  FENCE.VIEW.ASYNC.S ;  /* 0x00000000000073c6 */ /* 0x000e660000000000 */
[----:B-1----:R-:W1:Y:S01]  /*0720*/  @!UP0 SYNCS.EXCH.64 URZ, [UR6+0x40], UR4 ;  /* 0x00004004063f85b2 */ /* 0x002e620008000100 */
[----:B------:R-:W-:Y:S02]  /*0730*/  @P3 LEA.HI R0, R19, R19, RZ, 0x1 ;  /* 0x0000001313003211 */ /* 0x000fe400078f08ff */
[----:B------:R-:W-:Y:S02]  /*0740*/  UIADD3 UR12, -UR12, URZ, URZ ;  /* 0x0000003f0c0c7290 */ /* 0x000fe4000fffe13f */
[----:B------:R-:W-:Y:S02]  /*0750*/  @P3 SHF.R.S32.HI R0, RZ, 0x1, R0 ;  /* 0x00000001ff003819 */ /* 0x000fe40000011400 */
[----:B0-----:R-:W-:-:S02]  /*0760*/  ISETP.EQ.U32.AND P2, PT, R3, 0x1, PT ;  /* 0x000000010300780c */ /* 0x001fc40003f42070 */
[----:B------:R-:W-:Y:S01]  /*0770*/  SEL R3, RZ, 0x1, !P0 ;  /* 0x00000001ff037807 */ /* 0x000fe20004000000 */
[----:B------:R0:W1:Y:S01]  /*0780*/  @!UP1 SYNCS.EXCH.64 URZ, [UR6+0x48], UR4 ;  /* 0x00004804063f95b2 */ /* 0x0000620008000100 */
[----:B------:R-:W-:Y:S01]  /*0790*/  NOP ;  /* 0x0000000000007918 */ /* 0x000fe20000000000 */
[----:B0-----:R-:W-:-:S06]  /*07a0*/  UIMAD UR4, UR11, UR12, UR10 ;  /* 0x0000000c0b0472a4 */ /* 0x001fcc000f8e020a */
[----:B------:R-:W-:-:S04]  /*07b0*/  @P3 ISETP.NE.AND P4, PT, R0, UR4, PT ;  /* 0x0000000400003c0c */ /* 0x000fc8000bf85270 */
[----:B------:R-:W-:-:S04]  /*07c0*/  @P3 SEL R18, RZ, 0x1, P4 ;  /* 0x00000001ff123807 */ /* 0x000fc80002000000 */
[----:B------:R-:W-:Y:S01]  /*07d0*/  LOP3.LUT R18, R18, R3, RZ, 0xc0, !PT ;  /* 0x0000000312127212 */ /* 0x000fe200078ec0ff */
[----:B------:R-:W-:Y:S06]  /*07e0*/  @!P2 BRA `(.L_x_3) ;  /* 0x000000000008a947 */ /* 0x000fec0003800000 */
[----:B-1234-:R-:W-:Y:S01]  /*07f0*/  UCGABAR_ARV ;  /* 0x00000000000079c7 */ /* 0x01efe20008000000 */
[----:B------:R-:W-:Y:S05]  /*0800*/  BRA `(.L_x_4) ;  /* 0x0000000000047947 */ /* 0x000fea0003800000 */
.L_x_3:
[----:B-1234-:R-:W-:Y:S01]  /*0810*/  NOP ;  /* 0x0000000000007918 */ /* 0x01efe20000000000 */
.L_x_4:
[----:B------:R-:W-:Y:S01]  /*0820*/  ULDC UR4, c[0x0][0x65c] ;  /* 0x0001970000047ab9 */ /* 0x000fe20000000800 */
[----:B------:R-:W-:Y:S01]  /*0830*/  UMOV UR5, URZ ;  /* 0x0000003f00057c82 */ /* 0x000fe20008000000 */
[----:B------:R-:W-:-:S03]  /*0840*/  UISETP.NE.AND UP0, UPT, UR4, 0x1, UPT ;  /* 0x000000010400788c */ /* 0x000fc6000bf05270 */
[----:B------:R-:W-:Y:S01]  /*0850*/  UMOV UR4, UR13 ;  /* 0x0000000d00047c82 */ /* 0x000fe20008000000 */
[----:B------:R-:W-:Y:S02]  /*0860*/  UP2UR UR41, UPR, URZ, 0x1 ;  /* 0x000000013f297883 */ /* 0x000fe40008000000 */
[----:B------:R-:W-:Y:S02]  /*0870*/  PLOP3.LUT P3, PT, PT, PT, UP0, 0x80, 0x0 ;  /* 0x000000000000781c */ /* 0x000fe40003f6f008 */
[----:B------:R-:W-:Y:S02]  /*0880*/  PLOP3.LUT P4, PT, PT, PT, UP0, 0x80, 0x0 ;  /* 0x000000000000781c */ /* 0x000fe40003f8f008 */
[----:B------:R-:W-:Y:S01]  /*0890*/  PLOP3.LUT P5, PT, PT, PT, UP0, 0x80, 0x0 ;  /* 0x000000000000781c */ /* 0x000fe20003faf008 */
[----:B------:R-:W-:Y:S01]  /*08a0*/  @UP0 ULDC UR14, c[0x0][0x10] ;  /* 0x00000400000e0ab9 */ /* 0x000fe20000000800 */
[----:B------:R-:W-:Y:S01]  /*08b0*/  @UP0 UMOV UR6, UR10 ;  /* 0x0000000a00060c82 */ /* 0x000fe20008000000 */
[----:B------:R-:W-:Y:S01]  /*08c0*/  @UP0 UMOV UR7, URZ ;  /* 0x0000003f00070c82 */ /* 0x000fe20008000000 */
[----:B------:R-:W-:Y:S01]  /*08d0*/  PLOP3.LUT P0, PT, PT, PT, UP0, 0x80, 0x0 ;  /* 0x000000000000781c */ /* 0x000fe20003f0f008 */
[----:B------:R-:W-:-:S03]  /*08e0*/  @UP0 UIMAD.WIDE.U32 UR14, UR13, UR14, UR6 ;  /* 0x0000000e0d0e02a5 */ /* 0x000fc6000f8e0006 */
[----:B------:R-:W-:Y:S01]  /*08f0*/  @!UP0 ULDC UR7, c[0x0][0xc] ;  /* 0x0000030000078ab9 */ /* 0x000fe20000000800 */
[----:B------:R-:W-:Y:S01]  /*0900*/  @UP0 UMOV UR6, URZ ;  /* 0x0000003f00060c82 */ /* 0x000fe20008000000 */
[----:B------:R-:W-:Y:S01]  /*0910*/  @!UP0 UIMAD.WIDE.U32 UR4, UR10, UR7, UR4 ;  /* 0x000000070a0482a5 */ /* 0x000fe2000f8e0004 */
[----:B------:R-:W-:Y:S01]  /*0920*/  IMAD.U32 R17, RZ, RZ, UR15 ;  /* 0x0000000fff117e24 */ /* 0x000fe2000f8e00ff */
[----:B------:R-:W-:Y:S01]  /*0930*/  @UP0 UIADD3 UR6, UR15, UR6, URZ ;  /* 0x000000060f060290 */ /* 0x000fe2000fffe03f */
[----:B------:R-:W-:-:S03]  /*0940*/  IMAD.U32 R16, RZ, RZ, UR14 ;  /* 0x0000000eff107e24 */ /* 0x000fc6000f8e00ff */
[----:B------:R-:W-:Y:S02]  /*0950*/  IMAD.U32 R4, RZ, RZ, UR4 ;  /* 0x00000004ff047e24 */ /* 0x000fe4000f8e00ff */
[----:B------:R-:W-:Y:S02]  /*0960*/  IMAD.U32 R7, RZ, RZ, UR5 ;  /* 0x00000005ff077e24 */ /* 0x000fe4000f8e00ff */
[----:B------:R-:W-:Y:S02]  /*0970*/  @P3 IMAD.U32 R17, RZ, RZ, UR6 ;  /* 0x00000006ff113e24 */ /* 0x000fe4000f8e00ff */
[----:B------:R-:W-:Y:S02]  /*0980*/  IMAD.U32 R5, RZ, RZ, UR5 ;  /* 0x00000005ff057e24 */ /* 0x000fe4000f8e00ff */
[----:B------:R-:W-:Y:S02]  /*0990*/  IMAD.U32 R6, RZ, RZ, UR4 ;  /* 0x00000004ff067e24 */ /* 0x000fe4000f8e00ff */
[----:B------:R-:W-:-:S02]  /*09a0*/  @!P4 IMAD.MOV.U32 R16, RZ, RZ, R4 ;  /* 0x000000ffff10c224 */ /* 0x000fc400078e0004 */
[----:B------:R-:W-:Y:S01]  /*09b0*/  @!P5 IMAD.MOV.U32 R17, RZ, RZ, R7 ;  /* 0x000000ffff11d224 */ /* 0x000fe200078e0007 */
[----:B------:R-:W-:Y:S06]  /*09c0*/  @!P2 BRA `(.L_x_5) ;  /* 0x00000000000ca947 */ /* 0x000fec0003800000 */
[----:B------:R-:W-:Y:S01]  /*09d0*/  UCGABAR_WAIT ;  /* 0x0000000000007dc7 */ /* 0x000fe20008000000 */
[----:B------:R-:W-:Y:S01]  /*09e0*/  CCTL.IVALL ;  /* 0x00000000ff00798f */ /* 0x000fe20002000000 */
[----:B------:R-:W-:Y:S05]  /*09f0*/  BRA `(.L_x_6) ;  /* 0x0000000000047947 */ /* 0x000fea0003800000 */
.L_x_5:
[----:B------:R-:W-:Y:S06]  /*0a00*/  BAR.SYNC.DEFER_BLOCKING 0x0 ;  /* 0x0000000000007b1d */ /* 0x000fec0000010000 */
.L_x_6:
[----:B------:R-:W-:Y:S05]  /*0a10*/  @!P1 BRA `(.L_x_7) ;  /* 0x000000dc000c9947 */ /* 0x000fea0003800000 */
[----:B------:R-:W-:-:S06]  /*0a20*/  UISETP.GT.U32.AND UP0, UPT, UR16, 0x1, UPT ;  /* 0x000000011000788c */ /* 0x000fcc000bf04070 */
[----:B------:R-:W-:-:S13]  /*0a30*/  PLOP3.LUT P0, PT, PT, PT, UP0, 0x80, 0x0 ;  /* 0x000000000000781c */ /* 0x000fda0003f0f008 */
[----:B------:R-:W-:Y:S05]  /*0a40*/  @P0 EXIT ;  /* 0x000000000000094d */ /* 0x000fea0003800000 */
[----:B------:R-:W-:Y:S01]  /*0a50*/  ULDC.64 UR4, c[0x0][0x650] ;  /* 0x0001940000047ab9 */ /* 0x000fe20000000a00 */
[----:B------:R-:W-:Y:S01]  /*0a60*/  UMOV UR42, 0xffffffff ;  /* 0xffffffff002a7882 */ /* 0x000fe20000000000 */
[----:B------:R-:W-:Y:S01]  /*0a70*/  ISETP.GE.U32.AND P0, PT, R16, UR4, PT ;  /* 0x0000000410007c0c */ /* 0x000fe2000bf06070 */
[----:B------:R-:W-:Y:S01]  /*0a80*/  UMOV UR43, 0xffffffff ;  /* 0xffffffff002b7882 */ /* 0x000fe20000000000 */
[----:B------:R-:W-:Y:S01]  /*0a90*/  UMOV UR44, 0xffffffff ;  /* 0xffffffff002c7882 */ /* 0x000fe20000000000 */
[----:B------:R-:W-:Y:S02]  /*0aa0*/  PRMT R0, RZ, 0x7610, R0 ;  /* 0x00007610ff007816 */ /* 0x000fe40000000000 */
[----:B------:R-:W-:-:S13]  /*0ab0*/  ISETP.GE.U32.AND.EX P0, PT, R17, UR5, PT, P0 ;  /* 0x0000000511007c0c */ /* 0x000fda000bf06100 */
[----:B------:R-:W-:Y:S05]  /*0ac0*/  @P0 BRA `(.L_x_8) ;  /* 0x0000000400480947 */ /* 0x000fea0003800000 */
[----:B------:R-:W-:Y:S01]  /*0ad0*/  ULDC.64 UR16, c[0x0][0x628] ;  /* 0x00018a0000107ab9 */ /* 0x000fe20000000a00 */
[C---:B------:R-:W-:Y:S01]  /*0ae0*/  R2UR UR19, R16.reuse ;  /* 0x00000000101372ca */ /* 0x040fe200000e0000 */
[----:B------:R-:W-:Y:S01]  /*0af0*/  ULDC UR18, c[0x0][0x630] ;  /* 0x00018c0000127ab9 */ /* 0x000fe20000000800 */
[----:B------:R-:W-:Y:S02]  /*0b00*/  ISETP.NE.U32.AND P0, PT, RZ, UR16, PT ;  /* 0x00000010ff007c0c */ /* 0x000fe4000bf05070 */
[----:B------:R-:W-:Y:S02]  /*0b10*/  R2UR UR4, R16 ;  /* 0x00000000100472ca */ /* 0x000fe400000e0000 */
[----:B------:R-:W-:Y:S02]  /*0b20*/  ISETP.NE.AND.EX P0, PT, RZ, UR17, PT, P0 ;  /* 0x00000011ff007c0c */ /* 0x000fe4000bf05300 */
[----:B------:R-:W-:-:S11]  /*0b30*/  R2UR UR5, R17 ;  /* 0x00000000110572ca */ /* 0x000fd600000e0000 */
[----:B------:R-:W-:Y:S05]  /*0b40*/  @!P0 BRA `(.L_x_9) ;  /* 0x0000000000308947 */ /* 0x000fea0003800000 */
[----:B------:R-:W-:Y:S01]  /*0b50*/  R2UR UR4, R16 ;  /* 0x00000000100472ca */ /* 0x000fe200000e0000 */
[----:B------:R-:W-:Y:S01]  /*0b60*/  ULDC UR9, c[0x0][0x634] ;  /* 0x00018d0000097ab9 */ /* 0x000fe20000000800 */
[----:B------:R-:W-:-:S11]  /*0b70*/  R2UR UR13, R17 ;  /* 0x00000000110d72ca */ /* 0x000fd600000e0000 */
[----:B------:R-:W-:-:S04]  /*0b80*/  UIADD3 UR9, UP0, UR4, UR9, URZ ;  /* 0x0000000904097290 */ /* 0x000fc8000ff1e03f */
[----:B------:R-:W-:-:S04]  /*0b90*/  UIADD3.X UR13, URZ, UR13, URZ, UP0, !UPT ;  /* 0x0000000d3f0d7290 */ /* 0x000fc800087fe43f */
[----:B------:R-:W-:-:S04]  /*0ba0*/  UIMAD.WIDE.U32 UR4, UR13, UR16, URZ ;  /* 0x000000100d0472a5 */ /* 0x000fc8000f8e003f */
[----:B------:R-:W-:Y:S02]  /*0bb0*/  UIMAD.WIDE.U32 UR6, UP0, UR9, UR17, UR4 ;  /* 0x00000011090672a5 */ /* 0x000fe4000f800004 */
[----:B------:R-:W-:Y:S02]  /*0bc0*/  UIMAD.WIDE.U32 UR4, UR9, UR16, URZ ;  /* 0x00000010090472a5 */ /* 0x000fe4000f8e003f */
[----:B------:R-:W-:Y:S02]  /*0bd0*/  UIADD3.X UR15, URZ, URZ, URZ, UP0, !UPT ;  /* 0x0000003f3f0f7290 */ /* 0x000fe400087fe43f */
[----:B------:R-:W-:Y:S01]  /*0be0*/  UIADD3 URZ, UP0, UR5, UR6, URZ ;  /* 0x00000006053f7290 */ /* 0x000fe2000ff1e03f */
[----:B------:R-:W-:-:S03]  /*0bf0*/  UMOV UR14, UR7 ;  /* 0x00000007000e7c82 */ /* 0x000fc60008000000 */
[----:B------:R-:W-:-:S12]  /*0c00*/  UIMAD.WIDE.U32.X UR4, UR13, UR17, UR14, UP0 ;  /* 0x000000110d0472a5 */ /* 0x000fd800080e040e */
.L_x_9:
[----:B------:R-:W-:Y:S01]  /*0c10*/  USHF.R.U64 UR44, UR4, UR18, UR5 ;  /* 0x00000012042c7299 */ /* 0x000fe20008001205 */
[----:B------:R-:W-:Y:S01]  /*0c20*/  R2UR UR7, R17 ;  /* 0x00000000110772ca */ /* 0x000fe200000e0000 */
[----:B------:R-:W-:Y:S02]  /*0c30*/  USHF.R.U32.HI UR4, URZ, UR18, UR5 ;  /* 0x000000123f047299 */ /* 0x000fe40008011605 */
[----:B------:R-:W-:Y:S01]  /*0c40*/  UIADD3 UR5, UP0, URZ, -UR44, URZ ;  /* 0x8000002c3f057290 */ /* 0x000fe2000ff1e03f */
[----:B------:R-:W-:Y:S01]  /*0c50*/  ULDC.64 UR14, c[0x0][0x620] ;  /* 0x00018800000e7ab9 */ /* 0x000fe20000000a00 */
[----:B------:R-:W-:Y:S02]  /*0c60*/  UMOV UR6, UR19 ;  /* 0x0000001300067c82 */ /* 0x000fe40008000000 */
[----:B------:R-:W-:Y:S01]  /*0c70*/  UIADD3.X UR4, URZ, ~UR4, URZ, UP0, !UPT ;  /* 0x800000043f047290 */ /* 0x000fe200087fe43f */
[----:B------:R-:W-:Y:S01]  /*0c80*/  ULDC UR9, c[0x0][0x618] ;  /* 0x0001860000097ab9 */ /* 0x000fe20000000800 */
[----:B------:R-:W-:-:S02]  /*0c90*/  UIMAD UR12, UR11, UR12, UR10 ;  /* 0x0000000c0b0c72a4 */ /* 0x000fc4000f8e020a */
[----:B------:R-:W-:Y:S02]  /*0ca0*/  UIMAD UR4, UR4, UR14, URZ ;  /* 0x0000000e040472a4 */ /* 0x000fe4000f8e023f */
[----:B------:R-:W-:Y:S02]  /*0cb0*/  UIMAD.WIDE.U32 UR6, UR5, UR14, UR6 ;  /* 0x0000000e050672a5 */ /* 0x000fe4000f8e0006 */
[----:B------:R-:W-:Y:S01]  /*0cc0*/  UIMAD UR4, UR5, UR15, UR4 ;  /* 0x0000000f050472a4 */ /* 0x000fe2000f8e0204 */
[----:B------:R-:W-:Y:S01]  /*0cd0*/  ULDC UR10, c[0x0][0x608] ;  /* 0x00018200000a7ab9 */ /* 0x000fe20000000800 */
[----:B------:R-:W-:Y:S02]  /*0ce0*/  ULDC UR18, c[0x0][0x658] ;  /* 0x0001960000127ab9 */ /* 0x000fe40000000800 */
[----:B------:R-:W-:Y:S01]  /*0cf0*/  UIADD3 UR7, UR7, UR4, URZ ;  /* 0x0000000407077290 */ /* 0x000fe2000fffe03f */
[----:B------:R-:W-:Y:S02]  /*0d00*/  UMOV UR11, 0xffffffff ;  /* 0xffffffff000b7882 */ /* 0x000fe40000000000 */
[----:B------:R-:W-:Y:S01]  /*0d10*/  ULDC.64 UR4, c[0x0][0x640] ;  /* 0x0001900000047ab9 */ /* 0x000fe20000000a00 */
[----:B------:R-:W-:Y:S01]  /*0d20*/  USHF.R.U64 UR16, UR6, UR9, UR7 ;  /* 0x0000000906107299 */ /* 0x000fe20008001207 */
[----:B------:R-:W-:Y:S01]  /*0d30*/  ISETP.NE.U32.AND P0, PT, RZ, UR4, PT ;  /* 0x00000004ff007c0c */ /* 0x000fe2000bf05070 */
[----:B------:R-:W-:-:S02]  /*0d40*/  USHF.R.U32.HI UR7, URZ, UR9, UR7 ;  /* 0x000000093f077299 */ /* 0x000fc40008011607 */
[----:B------:R-:W-:Y:S01]  /*0d50*/  USHF.L.U32 UR6, UR11, UR18, URZ ;  /* 0x000000120b067299 */ /* 0x000fe2000800063f */
[----:B------:R-:W-:Y:S01]  /*0d60*/  ISETP.NE.AND.EX P0, PT, RZ, UR5, PT, P0 ;  /* 0x00000005ff007c0c */ /* 0x000fe2000bf05300 */
[----:B------:R-:W-:Y:S02]  /*0d70*/  USHF.R.U64 UR22, UR16, UR10, UR7 ;  /* 0x0000000a10167299 */ /* 0x000fe40008001207 */
[----:B------:R-:W-:Y:S02]  /*0d80*/  USHF.R.U32.HI UR7, URZ, UR10, UR7 ;  /* 0x0000000a3f077299 */ /* 0x000fe40008011607 */
[----:B------:R-:W-:Y:S02]  /*0d90*/  UISETP.NE.AND UP1, UPT, UR41, URZ, UPT ;  /* 0x0000003f2900728c */ /* 0x000fe4000bf25270 */
[----:B------:R-:W-:Y:S01]  /*0da0*/  USHF.R.U64 UR23, UR22, UR18, UR7 ;  /* 0x0000001216177299 */ /* 0x000fe20008001207 */
[----:B------:R-:W-:Y:S01]  /*0db0*/  ULDC UR17, c[0x0][0x600] ;  /* 0x0001800000117ab9 */ /* 0x000fe20000000800 */
[----:B------:R-:W-:-:S02]  /*0dc0*/  ULOP3.LUT UR13, URZ, UR6, URZ, 0x33, !UPT ;  /* 0x000000063f0d7292 */ /* 0x000fc4000f8e333f */
[----:B------:R-:W-:Y:S02]  /*0dd0*/  UIADD3 UR15, UR17, -0x1, URZ ;  /* 0xffffffff110f7890 */ /* 0x000fe4000fffe03f */
[----:B------:R-:W-:Y:S02]  /*0de0*/  USEL UR12, UR8, UR12, !UP1 ;  /* 0x0000000c080c7287 */ /* 0x000fe4000c800000 */
[----:B------:R-:W-:Y:S01]  /*0df0*/  USHF.R.U32.HI UR7, URZ, UR18, UR7 ;  /* 0x000000123f077299 */ /* 0x000fe20008011607 */
[----:B------:R-:W-:Y:S01]  /*0e00*/  ULDC UR19, c[0x0][0x648] ;  /* 0x0001920000137ab9 */ /* 0x000fe20000000800 */
[----:B------:R-:W-:Y:S01]  /*0e10*/  ULDC UR20, c[0x0][0x638] ;  /* 0x00018e0000147ab9 */ /* 0x000fe20000000800 */
[----:B------:R-:W-:Y:S01]  /*0e20*/  UMOV UR21, 0x1 ;  /* 0x0000000100157882 */ /* 0x000fe20000000000 */
[----:B------:R-:W-:Y:S01]  /*0e30*/  UMOV UR6, UR23 ;  /* 0x0000001700067c82 */ /* 0x000fe20008000000 */
[----:B------:R-:W-:Y:S07]  /*0e40*/  @!P0 BRA `(.L_x_10) ;  /* 0x0000000000308947 */ /* 0x000fee0003800000 */
[----:B------:R-:W-:Y:S02]  /*0e50*/  ULDC UR10, c[0x0][0x64c] ;  /* 0x00019300000a7ab9 */ /* 0x000fe40000000800 */
        /* <DEDUP_REMOVED lines=8> */
[----:B------:R-:W-:-:S07]  /*0ee0*/  UIMAD.WIDE.U32.X UR4, UR14, UR5, UR10, UP0 ;  /* 0x000000050e0472a5 */ /* 0x000fce00080e040a */
[----:B------:R-:W-:Y:S01]  /*0ef0*/  UMOV UR6, UR4 ;  /* 0x0000000400067c82 */ /* 0x000fe20008000000 */
[----:B------:R-:W-:-:S05]  /*0f00*/  UMOV UR7, UR5 ;  /* 0x0000000500077c82 */ /* 0x000fca0008000000 */
.L_x_10:
[----:B------:R-:W-:Y:S01]  /*0f10*/  USHF.R.U64 UR5, UR6, UR19, UR7 ;  /* 0x0000001306057299 */ /* 0x000fe20008001207 */
[----:B------:R-:W-:Y:S01]  /*0f20*/  IMAD.MOV.U32 R0, RZ, RZ, 0x1 ;  /* 0x00000001ff007424 */ /* 0x000fe200078e00ff */
[----:B------:R-:W-:Y:S02]  /*0f30*/  USHF.L.U32 UR4, UR21, UR18, URZ ;  /* 0x0000001215047299 */ /* 0x000fe4000800063f */
[----:B------:R-:W-:Y:S02]  /*0f40*/  ULOP3.LUT UR13, UR22, UR13, URZ, 0xc0, !UPT ;  /* 0x0000000d160d7292 */ /* 0x000fe4000f8ec03f */
[----:B------:R-:W-:Y:S02]  /*0f50*/  UIADD3 UR6, -UR5, URZ, URZ ;  /* 0x0000003f05067290 */ /* 0x000fe4000fffe13f */
[----:B------:R-:W-:Y:S02]  /*0f60*/  UIMAD UR13, UR4, UR5, UR13 ;  /* 0x00000005040d72a4 */ /* 0x000fe4000f8e020d */
[----:B------:R-:W-:-:S02]  /*0f70*/  ULOP3.LUT UR15, UR16, UR15, URZ, 0xc0, !UPT ;  /* 0x0000000f100f7292 */ /* 0x000fc4000f8ec03f */
[----:B------:R-:W-:Y:S01]  /*0f80*/  UIMAD UR4, UR6, UR20, UR23 ;  /* 0x00000014060472a4 */ /* 0x000fe2000f8e0217 */
[----:B------:R-:W-:Y:S01]  /*0f90*/  ULDC UR5, c[0x0][0x610] ;  /* 0x0001840000057ab9 */ /* 0x000fe20000000800 */
[----:B------:R-:W-:Y:S02]  /*0fa0*/  UISETP.NE.AND UP0, UPT, UR41, URZ, UPT ;  /* 0x0000003f2900728c */ /* 0x000fe4000bf05270 */
[----:B------:R-:W-:Y:S02]  /*0fb0*/  UIMAD UR12, UR13, UR5, UR12 ;  /* 0x000000050d0c72a4 */ /* 0x000fe4000f8e020c */
[----:B------:R-:W-:-:S04]  /*0fc0*/  UIMAD UR4, UR4, UR17, UR15 ;  /* 0x00000011040472a4 */ /* 0x000fc8000f8e020f */
[----:B------:R-:W-:Y:S02]  /*0fd0*/  USEL UR43, UR4, UR12, !UP0 ;  /* 0x0000000c042b7287 */ /* 0x000fe4000c000000 */
[----:B------:R-:W-:-:S12]  /*0fe0*/  USEL UR42, UR12, UR4, !UP0 ;  /* 0x000000040c2a7287 */ /* 0x000fd8000c000000 */
.L_x_8:
[----:B------:R-:W-:-:S08]  /*0ff0*/  NOP ;  /* 0x0000000000007918 */ /* 0x000fd00000000000 */
[----:B------:R-:W0:Y:S02]  /*1000*/  USETMAXREG.TRY_ALLOC.CTAPOOL UP0, 0xe8 ;  /* 0x000000e8000079c8 */ /* 0x000e240008000600 */
[----:B0-----:R-:W-:-:S13]  /*1010*/  PLOP3.LUT P0, PT, PT, PT, UP0, 0x80, 0x0 ;  /* 0x000000000000781c */ /* 0x001fda0003f0f008 */
[----:B------:R-:W-:Y:S05]  /*1020*/  @!P0 BRA `(.L_x_8) ;  /* 0xfffffffc00f08947 */ /* 0x000fea000383ffff */
[----:B------:R-:W-:Y:S01]  /*1030*/  ULDC.64 UR4, c[0x0][0x598] ;  /* 0x0001660000047ab9 */ /* 0x000fe20000000a00 */
[----:B------:R-:W-:Y:S01]  /*1040*/  ULDC.64 UR36, c[0x0][0x208] ;  /* 0x0000820000247ab9 */ /* 0x000fe20000000a00 */
[----:B------:R-:W-:-:S04]  /*1050*/  ISETP.NE.U32.AND P0, PT, RZ, UR4, PT ;  /* 0x00000004ff007c0c */ /* 0x000fc8000bf05070 */
[----:B------:R-:W-:-:S13]  /*1060*/  ISETP.NE.AND.EX P0, PT, RZ, UR5, PT, P0 ;  /* 0x00000005ff007c0c */ /* 0x000fda000bf05300 */
[----:B------:R-:W-:Y:S05]  /*1070*/  @!P0 BRA `(.L_x_11) ;  /* 0x00000000001c8947 */ /* 0x000fea0003800000 */
[----:B------:R-:W0:Y:S02]  /*1080*/  LDC.64 R4, c[0x0][0x598] ;  /* 0x00016600ff047b82 */ /* 0x000e240000000a00 */
[----:B0-----:R-:W2:Y:S02]  /*1090*/  LDG.E.64 R4, desc[UR36][R4.64] ;  /* 0x0000002404047981 */ /* 0x001ea4000c1e1b00 */
[----:B--2---:R-:W-:-:S04]  /*10a0*/  ISETP.NE.U32.AND P0, PT, R4, RZ, PT ;  /* 0x000000ff0400720c */ /* 0x004fc80003f05070 */
[----:B------:R-:W-:-:S13]  /*10b0*/  ISETP.NE.AND.EX P0, PT, R5, RZ, PT, P0 ;  /* 0x000000ff0500720c */ /* 0x000fda0003f05300 */
[----:B------:R-:W-:Y:S05]  /*10c0*/  @!P0 BRA `(.L_x_11) ;  /* 0x0000000000088947 */ /* 0x000fea0003800000 */
[----:B------:R0:W5:Y:S01]  /*10d0*/  LD.E R23, desc[UR36][R4.64] ;  /* 0x0000002404177980 */ /* 0x000162000c101900 */
[----:B------:R-:W-:Y:S05]  /*10e0*/  BRA `(.L_x_12) ;  /* 0x0000000000247947 */ /* 0x000fea0003800000 */
.L_x_11:
[----:B------:R-:W-:Y:S02]  /*10f0*/  ULDC.64 UR4, c[0x0][0x588] ;  /* 0x0001620000047ab9 */ /* 0x000fe40000000a00 */
[----:B------:R-:W-:-:S04]  /*1100*/  ISETP.NE.U32.AND P0, PT, RZ, UR4, PT ;  /* 0x00000004ff007c0c */ /* 0x000fc8000bf05070 */
[----:B------:R-:W-:-:S13]  /*1110*/  ISETP.NE.AND.EX P0, PT, RZ, UR5, PT, P0 ;  /* 0x00000005ff007c0c */ /* 0x000fda000bf05300 */
[----:B------:R-:W-:Y:S05]  /*1120*/  @!P0 BRA `(.L_x_13) ;  /* 0x00000000000c8947 */ /* 0x000fea0003800000 */
[----:B------:R-:W0:Y:S02]  /*1130*/  LDC.64 R4, c[0x0][0x588] ;  /* 0x00016200ff047b82 */ /* 0x000e240000000a00 */
[----:B0-----:R1:W5:Y:S01]  /*1140*/  LDG.E R23, desc[UR36][R4.64] ;  /* 0x0000002404177981 */ /* 0x001362000c1e1900 */
[----:B------:R-:W-:Y:S05]  /*1150*/  BRA `(.L_x_12) ;  /* 0x0000000000087947 */ /* 0x000fea0003800000 */
.L_x_13:
[----:B------:R-:W-:Y:S02]  /*1160*/  ULDC UR4, c[0x0][0x580] ;  /* 0x0001600000047ab9 */ /* 0x000fe40000000800 */
[----:B------:R-:W-:-:S07]  /*1170*/  IMAD.U32 R23, RZ, RZ, UR4 ;  /* 0x00000004ff177e24 */ /* 0x000fce000f8e00ff */
.L_x_12:
[----:B------:R-:W-:Y:S02]  /*1180*/  ULDC.64 UR4, c[0x0][0x5a0] ;  /* 0x0001680000047ab9 */ /* 0x000fe40000000a00 */
[----:B------:R-:W-:-:S04]  /*1190*/  ISETP.NE.U32.AND P0, PT, RZ, UR4, PT ;  /* 0x00000004ff007c0c */ /* 0x000fc8000bf05070 */
[----:B------:R-:W-:-:S13]  /*11a0*/  ISETP.NE.AND.EX P0, PT, RZ, UR5, PT, P0 ;  /* 0x00000005ff007c0c */ /* 0x000fda000bf05300 */
[----:B------:R-:W-:Y:S05]  /*11b0*/  @!P0 BRA `(.L_x_14) ;  /* 0x00000000001c8947 */ /* 0x000fea0003800000 */
[----:B01----:R-:W0:Y:S02]  /*11c0*/  LDC.64 R4, c[0x0][0x5a0] ;  /* 0x00016800ff047b82 */ /* 0x003e240000000a00 */
[----:B0-----:R-:W2:Y:S02]  /*11d0*/  LDG.E.64 R4, desc[UR36][R4.64] ;  /* 0x0000002404047981 */ /* 0x001ea4000c1e1b00 */
[----:B--2---:R-:W-:-:S04]  /*11e0*/  ISETP.NE.U32.AND P0, PT, R4, RZ, PT ;  /* 0x000000ff0400720c */ /* 0x004fc80003f05070 */
[----:B------:R-:W-:-:S13]  /*11f0*/  ISETP.NE.AND.EX P0, PT, R5, RZ, PT, P0 ;  /* 0x000000ff0500720c */ /* 0x000fda0003f05300 */
[----:B------:R-:W-:Y:S05]  /*1200*/  @!P0 BRA `(.L_x_14) ;  /* 0x0000000000088947 */ /* 0x000fea0003800000 */
[----:B------:R0:W5:Y:S01]  /*1210*/  LD.E R22, desc[UR36][R4.64] ;  /* 0x0000002404167980 */ /* 0x000162000c101900 */
[----:B------:R-:W-:Y:S05]  /*1220*/  BRA `(.L_x_15) ;  /* 0x0000000000247947 */ /* 0x000fea0003800000 */
.L_x_14:
[----:B------:R-:W-:Y:S02]  /*1230*/  ULDC.64 UR4, c[0x0][0x590] ;  /* 0x0001640000047ab9 */ /* 0x000fe40000000a00 */
[----:B------:R-:W-:-:S04]  /*1240*/  ISETP.NE.U32.AND P0, PT, RZ, UR4, PT ;  /* 0x00000004ff007c0c */ /* 0x000fc8000bf05070 */
[----:B------:R-:W-:-:S13]  /*1250*/  ISETP.NE.AND.EX P0, PT, RZ, UR5, PT, P0 ;  /* 0x00000005ff007c0c */ /* 0x000fda000bf05300 */
[----:B------:R-:W-:Y:S05]  /*1260*/  @!P0 BRA `(.L_x_16) ;  /* 0x00000000000c8947 */ /* 0x000fea0003800000 */
[----:B01----:R-:W0:Y:S02]  /*1270*/  LDC.64 R4, c[0x0][0x590] ;  /* 0x00016400ff047b82 */ /* 0x003e240000000a00 */
[----:B0-----:R1:W5:Y:S01]  /*1280*/  LDG.E R22, desc[UR36][R4.64] ;  /* 0x0000002404167981 */ /* 0x001362000c1e1900 */
[----:B------:R-:W-:Y:S05]  /*1290*/  BRA `(.L_x_15) ;  /* 0x0000000000087947 */ /* 0x000fea0003800000 */
.L_x_16:
[----:B------:R-:W-:Y:S02]  /*12a0*/  ULDC UR4, c[0x0][0x584] ;  /* 0x0001610000047ab9 */ /* 0x000fe40000000800 */
[----:B------:R-:W-:-:S07]  /*12b0*/  IMAD.U32 R22, RZ, RZ, UR4 ;  /* 0x00000004ff167e24 */ /* 0x000fce000f8e00ff */
.L_x_15:
[----:B------:R-:W-:-:S13]  /*12c0*/  LOP3.LUT P0, RZ, R0, 0xff, RZ, 0xc0, !PT ;  /* 0x000000ff00ff7812 */ /* 0x000fda000780c0ff */
[----:B------:R-:W-:Y:S05]  /*12d0*/  @!P0 EXIT ;  /* 0x000000000000894d */ /* 0x000fea0003800000 */
[----:B------:R-:W-:Y:S01]  /*12e0*/  ULDC UR4, c[0x0][0x28c] ;  /* 0x0000a30000047ab9 */ /* 0x000fe20000000800 */
[----:B------:R-:W-:Y:S01]  /*12f0*/  UMOV UR38, URZ ;  /* 0x0000003f00267c82 */ /* 0x000fe20008000000 */
[----:B------:R-:W-:Y:S01]  /*1300*/  UIADD3 UR4, UR4, 0x3f, URZ ;  /* 0x0000003f04047890 */ /* 0x000fe2000fffe03f */
[----:B------:R-:W-:-:S03]  /*1310*/  UMOV UR39, URZ ;  /* 0x0000003f00277c82 */ /* 0x000fc60008000000 */
[----:B------:R-:W-:-:S04]  /*1320*/  USHF.R.S32.HI UR5, URZ, 0x1f, UR4 ;  /* 0x0000001f3f057899 */ /* 0x000fc80008011404 */
[----:B------:R-:W-:-:S04]  /*1330*/  ULEA.HI UR5, UR5, UR4, URZ, 0x6 ;  /* 0x0000000405057291 */ /* 0x000fc8000f8f303f */
[----:B------:R-:W-:-:S12]  /*1340*/  USHF.R.S32.HI UR45, URZ, 0x6, UR5 ;  /* 0x000000063f2d7899 */ /* 0x000fd80008011405 */
.L_x_176:
[----:B------:R-:W-:Y:S01]  /*1350*/  LOP3.LUT R0, R2, 0x80, RZ, 0xc0, !PT ;  /* 0x0000008002007812 */ /* 0x000fe200078ec0ff */
[----:B--2---:R-:W2:Y:S01]  /*1360*/  S2UR UR7, SR_CgaCtaId ;  /* 0x00000000000779c3 */ /* 0x004ea20000008800 */
[----:B------:R-:W-:Y:S02]  /*1370*/  UMOV UR6, 0x400 ;  /* 0x0000040000067882 */ /* 0x000fe40000000000 */
[----:B------:R-:W-:-:S06]  /*1380*/  SHF.R.U32.HI R0, RZ, 0x7, R0 ;  /* 0x00000007ff007819 */ /* 0x000fcc0000011600 */
[----:B---3--:R-:W3:Y:S01]  /*1390*/  SHFL.IDX PT, R0, R0, RZ, 0x1f ;  /* 0x00001fff00007589 */ /* 0x008ee200000e0000 */
[----:B--2---:R-:W-:Y:S01]  /*13a0*/  ULEA UR6, UR7, UR6, 0x18 ;  /* 0x0000000607067291 */ /* 0x004fe2000f8ec03f */
[----:B---3--:R-:W-:-:S13]  /*13b0*/  R2UR UR4, R0 ;  /* 0x00000000000472ca */ /* 0x008fda00000e0000 */
[----:B------:R-:W-:-:S04]  /*13c0*/  ULEA.HI UR5, UR4, UR4, URZ, 0x1 ;  /* 0x0000000404057291 */ /* 0x000fc8000f8f083f */
[----:B------:R-:W-:-:S04]  /*13d0*/  ULOP3.LUT UR5, UR5, 0x7fffe, URZ, 0xc0, !UPT ;  /* 0x0007fffe05057892 */ /* 0x000fc8000f8ec03f */
[----:B------:R-:W-:-:S03]  /*13e0*/  UIADD3 UR5, UR4, -UR5, URZ ;  /* 0x8000000504057290 */ /* 0x000fc6000fffe03f */
[----:B------:R-:W-:Y:S01]  /*13f0*/  ULDC UR4, c[0x0][0x28c] ;  /* 0x0000a30000047ab9 */ /* 0x000fe20000000800 */
[----:B------:R-:W-:Y:S01]  /*1400*/  ULEA UR5, UR5, UR6, 0xd ;  /* 0x0000000605057291 */ /* 0x000fe2000f8e683f */
[----:B------:R-:W-:-:S03]  /*1410*/  ISETP.LT.AND P0, PT, RZ, UR4, PT ;  /* 0x00000004ff007c0c */ /* 0x000fc6000bf01270 */
[----:B------:R-:W-:-:S04]  /*1420*/  UIADD3 UR5, UR5, 0x100, URZ ;  /* 0x0000010005057890 */ /* 0x000fc8000fffe03f */
[----:B------:R-:W-:-:S04]  /*1430*/  USHF.R.U32.HI UR5, URZ, 0x4, UR5 ;  /* 0x000000043f057899 */ /* 0x000fc80008011605 */
[----:B------:R-:W-:Y:S02]  /*1440*/  ULOP3.LUT UR46, UR5, 0x3fff, URZ, 0xc0, !UPT ;  /* 0x00003fff052e7892 */ /* 0x000fe4000f8ec03f */
[----:B01---5:R-:W-:Y:S10]  /*1450*/  @P0 BRA `(.L_x_17) ;  /* 0x0000000000400947 */ /* 0x023ff40003800000 */
[----:B------:R-:W-:Y:S01]  /*1460*/  MOV R0, 0x0 ;  /* 0x0000000000007802 */ /* 0x000fe20000000f00 */
[----:B------:R-:W-:Y:S01]  /*1470*/  ULDC.64 UR4, c[0x4][0x68] ;  /* 0x01001a0000047ab9 */ /* 0x000fe20000000a00 */
[----:B------:R-:W-:Y:S01]  /*1480*/  ULDC.64 UR6, c[0x4][0x8] ;  /* 0x0100020000067ab9 */ /* 0x000fe20000000a00 */
[----:B01----:R-:W-:Y:S01]  /*1490*/  IMAD.U32 R4, RZ, RZ, UR4 ;  /* 0x00000004ff047e24 */ /* 0x003fe2000f8e00ff */
[----:B------:R0:W1:Y:S01]  /*14a0*/  LDC.64 R14, c[0x4][R0] ;  /* 0x01000000000e7b82 */ /* 0x0000620000000a00 */
[----:B------:R-:W-:Y:S01]  /*14b0*/  IMAD.U32 R5, RZ, RZ, UR5 ;  /* 0x00000005ff057e24 */ /* 0x000fe2000f8e00ff */
[----:B------:R-:W-:Y:S01]  /*14c0*/  ULDC.64 UR4, c[0x4][0x70] ;  /* 0x01001c0000047ab9 */ /* 0x000fe20000000a00 */
[----:B------:R-:W-:Y:S02]  /*14d0*/  IMAD.U32 R10, RZ, RZ, UR6 ;  /* 0x00000006ff0a7e24 */ /* 0x000fe4000f8e00ff */
[----:B------:R-:W-:Y:S02]  /*14e0*/  IMAD.U32 R6, RZ, RZ, UR4 ;  /* 0x00000004ff067e24 */ /* 0x000fe4000f8e00ff */
[----:B------:R-:W-:-:S02]  /*14f0*/  IMAD.U32 R7, RZ, RZ, UR5 ;  /* 0x00000005ff077e24 */ /* 0x000fc4000f8e00ff */
[----:B------:R-:W-:Y:S02]  /*1500*/  IMAD.U32 R11, RZ, RZ, UR7 ;  /* 0x00000007ff0b7e24 */ /* 0x000fe4000f8e00ff */
[----:B------:R-:W-:Y:S02]  /*1510*/  IMAD.MOV.U32 R8, RZ, RZ, 0x1e1 ;  /* 0x000001e1ff087424 */ /* 0x000fe400078e00ff */
[----:B------:R-:W-:Y:S02]  /*1520*/  IMAD.MOV.U32 R12, RZ, RZ, 0x1 ;  /* 0x00000001ff0c7424 */ /* 0x000fe400078e00ff */
[----:B0-----:R-:W-:-:S07]  /*1530*/  IMAD.MOV.U32 R13, RZ, RZ, RZ ;  /* 0x000000ffff0d7224 */ /* 0x001fce00078e00ff */
[----:B------:R-:W-:-:S07]  /*1540*/  LEPC R20, `(.L_x_17) ;  /* 0x000000001014794e */ /* 0x000fce0000000000 */
[----:B-1---5:R-:W-:Y:S05]  /*1550*/  CALL.ABS.NOINC R14 ;  /* 0x000000000e007343 */ /* 0x022fea0003c00000 */
.L_x_17:
[----:B------:R-:W-:-:S06]  /*1560*/  ULOP3.LUT UR4, UR40, 0x1, URZ, 0xfc, !UPT ;  /* 0x0000000128047892 */ /* 0x000fcc000f8efc3f */
[----:B------:R-:W-:-:S05]  /*1570*/  IMAD.U32 R0, RZ, RZ, UR4 ;  /* 0x00000004ff007e24 */ /* 0x000fca000f8e00ff */
[----:B------:R-:W-:-:S13]  /*1580*/  ISETP.NE.AND P0, PT, R0, 0x3, PT ;  /* 0x000000030000780c */ /* 0x000fda0003f05270 */
[----:B------:R-:W-:Y:S05]  /*1590*/  @!P0 BRA `(.L_x_18) ;  /* 0x0000000000048947 */ /* 0x000fea0003800000 */
[----:B------:R-:W-:Y:S01]  /*15a0*/  BPT.TRAP 0x1 ;  /* 0x000000040000795c */ /* 0x000fe20000300000 */
.L_x_18:
[----:B------:R-:W2:Y:S01]  /*15b0*/  S2UR UR5, SR_CgaCtaId ;  /* 0x00000000000579c3 */ /* 0x000ea20000008800 */
[----:B------:R-:W-:Y:S01]  /*15c0*/  UMOV UR4, 0x400 ;  /* 0x0000040000047882 */ /* 0x000fe20000000000 */
[----:B------:R-:W-:Y:S02]  /*15d0*/  IMAD.U32 R0, RZ, RZ, UR38 ;  /* 0x00000026ff007e24 */ /* 0x000fe4000f8e00ff */
[----:B------:R-:W-:-:S03]  /*15e0*/  IMAD.U32 R3, RZ, RZ, UR39 ;  /* 0x00000027ff037e24 */ /* 0x000fc6000f8e00ff */
[----:B------:R-:W-:Y:S01]  /*15f0*/  SHF.L.U32 R0, R0, 0x1f, RZ ;  /* 0x0000001f00007819 */ /* 0x000fe200000006ff */
[----:B--2---:R-:W-:-:S06]  /*1600*/  ULEA UR4, UR5, UR4, 0x18 ;  /* 0x0000000405047291 */ /* 0x004fcc000f8ec03f */
[----:B01----:R-:W-:-:S04]  /*1610*/  IMAD.U32 R4, RZ, RZ, UR4 ;  /* 0x00000004ff047e24 */ /* 0x003fc8000f8e00ff */
[----:B------:R-:W-:-:S04]  /*1620*/  IMAD R3, R3, 0x8, R4 ;  /* 0x0000000803037824 */ /* 0x000fc800078e0204 */
[----:B------:R0:W1:Y:S01]  /*1630*/  SYNCS.PHASECHK.TRANS64.TRYWAIT P1, [R3+URZ], R0 ;  /* 0x00000000030075a7 */ /* 0x000062000802017f */
[----:B------:R-:W-:Y:S05]  /*1640*/  @!P0 BRA `(.L_x_19) ;  /* 0x0000000000048947 */ /* 0x000fea0003800000 */
[----:B------:R-:W-:Y:S01]  /*1650*/  BPT.TRAP 0x1 ;  /* 0x000000040000795c */ /* 0x000fe20000300000 */
.L_x_19:
[----:B-1----:R-:W-:Y:S05]  /*1660*/  @P1 BRA `(.L_x_20) ;  /* 0x0000000000081947 */ /* 0x002fea0003800000 */
[----:B------:R-:W1:Y:S02]  /*1670*/  SYNCS.PHASECHK.TRANS64.TRYWAIT P1, [R3+URZ], R0 ;  /* 0x00000000030075a7 */ /* 0x000e64000802017f */
[----:B-1----:R-:W-:Y:S05]  /*1680*/  @!P1 BRA `(.L_x_21) ;  /* 0x000000e400789947 */ /* 0x002fea0003800000 */
.L_x_20:
[----:B------:R-:W-:-:S04]  /*1690*/  UISETP.LT.AND UP0, UPT, UR45, 0x1, UPT ;  /* 0x000000012d00788c */ /* 0x000fc8000bf01270 */
[----:B------:R-:W-:-:S06]  /*16a0*/  USEL UR4, UR45, 0x1, UP0 ;  /* 0x000000012d047887 */ /* 0x000fcc0008000000 */
[----:B01----:R-:W-:Y:S01]  /*16b0*/  IMAD.U32 R0, RZ, RZ, UR4 ;  /* 0x00000004ff007e24 */ /* 0x003fe2000f8e00ff */
[----:B------:R-:W-:Y:S05]  /*16c0*/  WARPSYNC.ALL ;  /* 0x0000000000007948 */ /* 0x000fea0003800000 */
[----:B------:R-:W-:-:S04]  /*16d0*/  IADD3 R0, -R0, UR45, RZ ;  /* 0x0000002d00007c10 */ /* 0x000fc8000fffe1ff */
[----:B------:R-:W-:Y:S02]  /*16e0*/  ISETP.GE.AND P1, PT, R0, 0x1, PT ;  /* 0x000000010000780c */ /* 0x000fe40003f26270 */
[----:B------:R-:W-:Y:S01]  /*16f0*/  R2UR UR4, R4 ;  /* 0x00000000040472ca */ /* 0x000fe200000e0000 */
[----:B------:R-:W-:Y:S01]  /*1700*/  WARPGROUP.ARRIVE ;  /* 0x00000000000079c5 */ /* 0x000fe20000000000 */
[----:B------:R-:W-:Y:S01]  /*1710*/  UMOV UR9, 0x40000040 ;  /* 0x4000004000097882 */ /* 0x000fe20000000000 */
[----:B------:R-:W-:-:S10]  /*1720*/  UMOV UR11, 0x40000040 ;  /* 0x40000040000b7882 */ /* 0x000fd40000000000 */
[----:B------:R-:W-:-:S04]  /*1730*/  UIADD3 UR4, UR4, 0x24100, URZ ;  /* 0x0002410004047890 */ /* 0x000fc8000fffe03f */
[----:B------:R-:W-:-:S04]  /*1740*/  USHF.R.U32.HI UR4, URZ, 0x4, UR4 ;  /* 0x000000043f047899 */ /* 0x000fc80008011604 */
[----:B------:R-:W-:Y:S02]  /*1750*/  ULOP3.LUT UR5, UR4, 0x3fff, URZ, 0xc0, !UPT ;  /* 0x00003fff04057892 */ /* 0x000fe4000f8ec03f */
[----:B------:R-:W-:Y:S02]  /*1760*/  ULOP3.LUT UR4, UR46, 0x10000, URZ, 0xfc, !UPT ;  /* 0x000100002e047892 */ /* 0x000fe4000f8efc3f */
[----:B------:R-:W-:Y:S02]  /*1770*/  ULOP3.LUT UR5, UR5, 0x10000, URZ, 0xfc, !UPT ;  /* 0x0001000005057892 */ /* 0x000fe4000f8efc3f */
[----:B------:R-:W-:Y:S02]  /*1780*/  UIMAD UR6, UR39, 0xc00, UR4 ;  /* 0x00000c00270678a4 */ /* 0x000fe4000f8e0204 */
[----:B------:R-:W-:-:S05]  /*1790*/  ULEA UR7, UR39, UR5, 0xa ;  /* 0x0000000527077291 */ /* 0x000fca000f8e503f */
[----:B------:R-:W-:Y:S02]  /*17a0*/  UMOV UR8, UR6 ;  /* 0x0000000600087c82 */ /* 0x000fe40008000000 */
[----:B------:R-:W-:Y:S02]  /*17b0*/  UMOV UR10, UR7 ;  /* 0x00000007000a7c82 */ /* 0x000fe40008000000 */
[----:B------:R-:W-:Y:S01]  /*17c0*/  HGMMA.64x128x16.F32.BF16 R152, gdesc[UR8], RZ, !UPT, gsb0 ;  /* 0x01e00000089879f0 */ /* 0x000fe2000c0018ff */
[----:B------:R-:W-:Y:S01]  /*17d0*/  UIADD3 UR8, UR6, 0x400, URZ ;  /* 0x0000040006087890 */ /* 0x000fe2000fffe03f */
[----:B------:R-:W-:Y:S01]  /*17e0*/  UMOV UR9, 0x40000040 ;  /* 0x4000004000097882 */ /* 0x000fe20000000000 */
[----:B------:R-:W-:Y:S02]  /*17f0*/  WARPGROUP.DEPBAR.LE gsb0, 0x0 ;  /* 0x00008000000079c5 */ /* 0x000fe40000010000 */
[----:B------:R-:W-:-:S07]  /*1800*/  WARPGROUP.ARRIVE ;  /* 0x00000000000079c5 */ /* 0x000fce0000000000 */
[----:B------:R-:W-:Y:S01]  /*1810*/  HGMMA.64x128x16.F32.BF16 R88, gdesc[UR8], RZ, !UPT, gsb0 ;  /* 0x01e00000085879f0 */ /* 0x000fe2000c0018ff */
[----:B------:R-:W-:Y:S01]  /*1820*/  UIADD3 UR8, UR6, 0x800, URZ ;  /* 0x0000080006087890 */ /* 0x000fe2000fffe03f */
[----:B------:R-:W-:Y:S01]  /*1830*/  UMOV UR9, 0x40000040 ;  /* 0x4000004000097882 */ /* 0x000fe20000000000 */
[----:B------:R-:W-:Y:S02]  /*1840*/  WARPGROUP.DEPBAR.LE gsb0, 0x0 ;  /* 0x00008000000079c5 */ /* 0x000fe40000010000 */
[----:B------:R-:W-:-:S07]  /*1850*/  WARPGROUP.ARRIVE ;  /* 0x00000000000079c5 */ /* 0x000fce0000000000 */
[----:B------:R-:W-:Y:S01]  /*1860*/  HGMMA.64x128x16.F32.BF16 R24, gdesc[UR8], RZ, !UPT, gsb0 ;  /* 0x01e00000081879f0 */ /* 0x000fe2000c0018ff */
[----:B------:R-:W-:Y:S02]  /*1870*/  UIADD3 UR8, UR6, 0x2, URZ ;  /* 0x0000000206087890 */ /* 0x000fe4000fffe03f */
[----:B------:R-:W-:Y:S01]  /*1880*/  UIADD3 UR10, UR7, 0x2, URZ ;  /* 0x00000002070a7890 */ /* 0x000fe2000fffe03f */
[----:B------:R-:W-:Y:S01]  /*1890*/  UMOV UR9, 0x40000040 ;  /* 0x4000004000097882 */ /* 0x000fe20000000000 */
[----:B------:R-:W-:Y:S01]  /*18a0*/  UMOV UR11, 0x40000040 ;  /* 0x40000040000b7882 */ /* 0x000fe20000000000 */
[----:B------:R-:W-:Y:S02]  /*18b0*/  WARPGROUP.DEPBAR.LE gsb0, 0x0 ;  /* 0x00008000000079c5 */ /* 0x000fe40000010000 */
[----:B------:R-:W-:-:S06]  /*18c0*/  WARPGROUP.ARRIVE ;  /* 0x00000000000079c5 */ /* 0x000fcc0000000000 */
[----:B------:R-:W-:Y:S01]  /*18d0*/  HGMMA.64x128x16.F32.BF16 R152, gdesc[UR8], R152, gsb0 ;  /* 0x01e00000089879f0 */ /* 0x000fe20008001898 */
[----:B------:R-:W-:Y:S01]  /*18e0*/  UIADD3 UR8, UR6, 0x402, URZ ;  /* 0x0000040206087890 */ /* 0x000fe2000fffe03f */
[----:B------:R-:W-:Y:S01]  /*18f0*/  UMOV UR9, 0x40000040 ;  /* 0x4000004000097882 */ /* 0x000fe20000000000 */
[----:B------:R-:W-:Y:S02]  /*1900*/  WARPGROUP.DEPBAR.LE gsb0, 0x0 ;  /* 0x00008000000079c5 */ /* 0x000fe40000010000 */
[----:B------:R-:W-:-:S07]  /*1910*/  WARPGROUP.ARRIVE ;  /* 0x00000000000079c5 */ /* 0x000fce0000000000 */
[----:B------:R-:W-:Y:S01]  /*1920*/  HGMMA.64x128x16.F32.BF16 R88, gdesc[UR8], R88, gsb0 ;  /* 0x01e00000085879f0 */ /* 0x000fe20008001858 */
[----:B------:R-:W-:Y:S01]  /*1930*/  UIADD3 UR8, UR6, 0x802, URZ ;  /* 0x0000080206087890 */ /* 0x000fe2000fffe03f */
[----:B------:R-:W-:Y:S01]  /*1940*/  UMOV UR9, 0x40000040 ;  /* 0x4000004000097882 */ /* 0x000fe20000000000 */
[----:B------:R-:W-:Y:S02]  /*1950*/  WARPGROUP.DEPBAR.LE gsb0, 0x0 ;  /* 0x00008000000079c5 */ /* 0x000fe40000010000 */
[----:B------:R-:W-:-:S07]  /*1960*/  WARPGROUP.ARRIVE ;  /* 0x00000000000079c5 */ /* 0x000fce0000000000 */
[----:B------:R-:W-:Y:S01]  /*1970*/  HGMMA.64x128x16.F32.BF16 R24, gdesc[UR8], R24, gsb0 ;  /* 0x01e00000081879f0 */ /* 0x000fe20008001818 */
        /* <DEDUP_REMOVED lines=33> */
[----:B------:R-:W-:Y:S03]  /*1b90*/  HGMMA.64x128x16.F32.BF16 R24, gdesc[UR8], R24, gsb0 ;  /* 0x01e00000081879f0 */ /* 0x000fe60008001818 */
[----:B------:R-:W-:Y:S02]  /*1ba0*/  WARPGROUP.DEPBAR.LE gsb0, 0x0 ;  /* 0x00008000000079c5 */ /* 0x000fe40000010000 */
[----:B------:R-:W-:Y:S05]  /*1bb0*/  @!P1 BRA `(.L_x_22) ;  /* 0x0000000400d49947 */ /* 0x000fea0003800000 */
[----:B------:R-:W-:Y:S01]  /*1bc0*/  UIADD3 UR6, UR39, 0x1, URZ ;  /* 0x0000000127067890 */ /* 0x000fe2000fffe03f */
[----:B------:R-:W-:-:S03]  /*1bd0*/  R2UR UR12, R0 ;  /* 0x00000000000c72ca */ /* 0x000fc600000e0000 */
[----:B------:R-:W-:-:S04]  /*1be0*/  UISETP.NE.AND UP0, UPT, UR6, 0x3, UPT ;  /* 0x000000030600788c */ /* 0x000fc8000bf05270 */
[----:B------:R-:W-:Y:S02]  /*1bf0*/  USEL UR7, URZ, 0x1, UP0 ;  /* 0x000000013f077887 */ /* 0x000fe40008000000 */
[----:B------:R-:W-:Y:S02]  /*1c00*/  USEL UR6, UR6, URZ, UP0 ;  /* 0x0000003f06067287 */ /* 0x000fe40008000000 */
[----:B------:R-:W-:-:S06]  /*1c10*/  ULOP3.LUT UR7, UR38, UR7, URZ, 0x3c, !UPT ;  /* 0x0000000726077292 */ /* 0x000fcc000f8e3c3f */
[----:B------:R-:W-:Y:S01]  /*1c20*/  IMAD.U32 R5, RZ, RZ, UR7 ;  /* 0x00000007ff057e24 */ /* 0x000fe2000f8e00ff */
[----:B------:R-:W-:-:S06]  /*1c30*/  UMOV UR7, UR39 ;  /* 0x0000002700077c82 */ /* 0x000fcc0008000000 */
.L_x_29:
[----:B------:R-:W-:Y:S05]  /*1c40*/  @!P0 BRA `(.L_x_23) ;  /* 0x0000000000048947 */ /* 0x000fea0003800000 */
[----:B------:R-:W-:Y:S01]  /*1c50*/  BPT.TRAP 0x1 ;  /* 0x000000040000795c */ /* 0x000fe20000300000 */
.L_x_23:
[----:B------:R-:W0:Y:S01]  /*1c60*/  S2UR UR9, SR_CgaCtaId ;  /* 0x00000000000979c3 */ /* 0x000e220000008800 */
[----:B------:R-:W-:Y:S01]  /*1c70*/  UMOV UR8, 0x400 ;  /* 0x0000040000087882 */ /* 0x000fe20000000000 */
[----:B------:R-:W-:Y:S01]  /*1c80*/  IMAD.U32 R3, RZ, RZ, UR6 ;  /* 0x00000006ff037e24 */ /* 0x000fe2000f8e00ff */
[----:B------:R-:W-:Y:S01]  /*1c90*/  SHF.L.U32 R0, R5, 0x1f, RZ ;  /* 0x0000001f05007819 */ /* 0x000fe200000006ff */
[----:B0-----:R-:W-:-:S06]  /*1ca0*/  ULEA UR8, UR9, UR8, 0x18 ;  /* 0x0000000809087291 */ /* 0x001fcc000f8ec03f */
[----:B------:R-:W-:-:S04]  /*1cb0*/  IMAD.U32 R4, RZ, RZ, UR8 ;  /* 0x00000008ff047e24 */ /* 0x000fc8000f8e00ff */
[----:B------:R-:W-:-:S04]  /*1cc0*/  IMAD R3, R3, 0x8, R4 ;  /* 0x0000000803037824 */ /* 0x000fc800078e0204 */
[----:B------:R0:W1:Y:S01]  /*1cd0*/  SYNCS.PHASECHK.TRANS64.TRYWAIT P1, [R3+URZ], R0 ;  /* 0x00000000030075a7 */ /* 0x000062000802017f */
[----:B------:R-:W-:Y:S05]  /*1ce0*/  @!P0 BRA `(.L_x_24) ;  /* 0x0000000000048947 */ /* 0x000fea0003800000 */
[----:B------:R-:W-:Y:S01]  /*1cf0*/  BPT.TRAP 0x1 ;  /* 0x000000040000795c */ /* 0x000fe20000300000 */
.L_x_24:
[----:B-1----:R-:W-:Y:S05]  /*1d00*/  @P1 BRA `(.L_x_25) ;  /* 0x0000000000081947 */ /* 0x002fea0003800000 */
[----:B------:R-:W1:Y:S02]  /*1d10*/  SYNCS.PHASECHK.TRANS64.TRYWAIT P1, [R3+URZ], R0 ;  /* 0x00000000030075a7 */ /* 0x000e64000802017f */
[----:B-1----:R-:W-:Y:S05]  /*1d20*/  @!P1 BRA `(.L_x_26) ;  /* 0x000000dc00e49947 */ /* 0x002fea0003800000 */
.L_x_25:
[----:B------:R-:W-:Y:S01]  /*1d30*/  UIMAD UR13, UR6, 0xc00, UR4 ;  /* 0x00000c00060d78a4 */ /* 0x000fe2000f8e0204 */
[----:B------:R-:W-:Y:S01]  /*1d40*/  WARPGROUP.ARRIVE ;  /* 0x00000000000079c5 */ /* 0x000fe20000000000 */
[----:B------:R-:W-:Y:S01]  /*1d50*/  ULEA UR14, UR6, UR5, 0xa ;  /* 0x00000005060e7291 */ /* 0x000fe2000f8e503f */
[----:B------:R-:W-:Y:S01]  /*1d60*/  UMOV UR9, 0x40000040 ;  /* 0x4000004000097882 */ /* 0x000fe20000000000 */
[----:B------:R-:W-:-:S03]  /*1d70*/  UMOV UR11, 0x40000040 ;  /* 0x40000040000b7882 */ /* 0x000fc60000000000 */
[----:B------:R-:W-:Y:S02]  /*1d80*/  UMOV UR8, UR13 ;  /* 0x0000000d00087c82 */ /* 0x000fe40008000000 */
[----:B------:R-:W-:Y:S02]  /*1d90*/  UMOV UR10, UR14 ;  /* 0x0000000e000a7c82 */ /* 0x000fe40008000000 */
        /* <DEDUP_REMOVED lines=64> */
[----:B------:R-:W-:Y:S01]  /*21a0*/  BPT.TRAP 0x1 ;  /* 0x000000040000795c */ /* 0x000fe20000300000 */
.L_x_27:
[----:B------:R-:W-:Y:S01]  /*21b0*/  ISETP.NE.AND P1, PT, R18, RZ, PT ;  /* 0x000000ff1200720c */ /* 0x000fe20003f25270 */
[----:B01----:R-:W-:Y:S01]  /*21c0*/  IMAD.U32 R3, RZ, RZ, UR7 ;  /* 0x00000007ff037e24 */ /* 0x003fe2000f8e00ff */
[----:B------:R-:W-:-:S11]  /*21d0*/  UISETP.GT.U32.AND UP0, UPT, UR40, 0x1, UPT ;  /* 0x000000012800788c */ /* 0x000fd6000bf04070 */
[----:B------:R-:W-:-:S04]  /*21e0*/  @P1 IMAD R0, R3, 0x8, R4 ;  /* 0x0000000803001824 */ /* 0x000fc800078e0204 */
[----:B------:R-:W-:-:S05]  /*21f0*/  @P1 VIADD R0, R0, 0x18 ;  /* 0x0000001800001836 */ /* 0x000fca0000000000 */
[----:B------:R-:W-:-:S04]  /*2200*/  @P1 PRMT R0, R19, 0x654, R0 ;  /* 0x0000065413001816 */ /* 0x000fc80000000000 */
[----:B------:R0:W-:Y:S01]  /*2210*/  @P1 SYNCS.ARRIVE.TRANS64.RED.A1T0 RZ, [R0+URZ], RZ ;  /* 0x000000ff00ff19a7 */ /* 0x0001e2000810043f */
[----:B------:R-:W-:-:S13]  /*2220*/  PLOP3.LUT P1, PT, PT, PT, UP0, 0x80, 0x0 ;  /* 0x000000000000781c */ /* 0x000fda0003f2f008 */
[----:B0-----:R-:W-:Y:S05]  /*2230*/  @P1 BRA `(.L_x_28) ;  /* 0x0000000000041947 */ /* 0x001fea0003800000 */
[----:B------:R-:W-:Y:S01]  /*2240*/  BPT.TRAP 0x1 ;  /* 0x000000040000795c */ /* 0x000fe20000300000 */
.L_x_28:
[----:B------:R-:W-:Y:S02]  /*2250*/  UISETP.GT.AND UP2, UPT, UR12, 0x1, UPT ;  /* 0x000000010c00788c */ /* 0x000fe4000bf44270 */
[----:B------:R-:W-:Y:S02]  /*2260*/  UIADD3 UR6, UR6, 0x1, URZ ;  /* 0x0000000106067890 */ /* 0x000fe4000fffe03f */
[----:B------:R-:W-:Y:S02]  /*2270*/  UIADD3 UR7, UR7, 0x1, URZ ;  /* 0x0000000107077890 */ /* 0x000fe4000fffe03f */
[----:B------:R-:W-:Y:S01]  /*2280*/  PLOP3.LUT P1, PT, PT, PT, UP2, 0x80, 0x0 ;  /* 0x000000000000781c */ /* 0x000fe20003f2f028 */
[----:B------:R-:W-:Y:S02]  /*2290*/  UISETP.NE.AND UP0, UPT, UR6, 0x3, UPT ;  /* 0x000000030600788c */ /* 0x000fe4000bf05270 */
[----:B------:R-:W-:Y:S02]  /*22a0*/  UISETP.NE.AND UP1, UPT, UR7, 0x3, UPT ;  /* 0x000000030700788c */ /* 0x000fe4000bf25270 */
[----:B------:R-:W-:-:S02]  /*22b0*/  USEL UR8, URZ, 0x1, UP0 ;  /* 0x000000013f087887 */ /* 0x000fc40008000000 */
[----:B------:R-:W-:Y:S02]  /*22c0*/  UIADD3 UR12, UR12, -0x1, URZ ;  /* 0xffffffff0c0c7890 */ /* 0x000fe4000fffe03f */
[----:B------:R-:W-:Y:S02]  /*22d0*/  USEL UR6, UR6, URZ, UP0 ;  /* 0x0000003f06067287 */ /* 0x000fe40008000000 */
[----:B------:R-:W-:Y:S01]  /*22e0*/  USEL UR7, UR7, URZ, UP1 ;  /* 0x0000003f07077287 */ /* 0x000fe20008800000 */
[----:B------:R-:W-:Y:S01]  /*22f0*/  LOP3.LUT R5, R5, UR8, RZ, 0x3c, !PT ;  /* 0x0000000805057c12 */ /* 0x000fe2000f8e3cff */
[----:B------:R-:W-:Y:S10]  /*2300*/  @P1 BRA `(.L_x_29) ;  /* 0xfffffff8004c1947 */ /* 0x000ff4000383ffff */
.L_x_22:
[----:B------:R-:W0:Y:S02]  /*2310*/  LDC R0, c[0x0][0x28c] ;  /* 0x0000a300ff007b82 */ /* 0x000e240000000800 */
[----:B0-----:R-:W-:-:S13]  /*2320*/  ISETP.GE.AND P1, PT, R0, 0x1, PT ;  /* 0x000000010000780c */ /* 0x001fda0003f26270 */
[----:B------:R-:W-:Y:S05]  /*2330*/  @!P1 BRA `(.L_x_30) ;  /* 0x0000000000549947 */ /* 0x000fea0003800000 */
[----:B------:R-:W-:Y:S05]  /*2340*/  @!P0 BRA `(.L_x_31) ;  /* 0x0000000000048947 */ /* 0x000fea0003800000 */
[----:B------:R-:W-:Y:S01]  /*2350*/  BPT.TRAP 0x1 ;  /* 0x000000040000795c */ /* 0x000fe20000300000 */
.L_x_31:
[----:B------:R-:W-:Y:S01]  /*2360*/  ISETP.NE.AND P0, PT, R18, RZ, PT ;  /* 0x000000ff1200720c */ /* 0x000fe20003f05270 */
[----:B------:R-:W-:-:S12]  /*2370*/  BSSY B0, `(.L_x_32) ;  /* 0x000000d000007945 */ /* 0x000fd80003800000 */
[----:B------:R-:W-:Y:S05]  /*2380*/  @!P0 BRA `(.L_x_33) ;  /* 0x00000000002c8947 */ /* 0x000fea0003800000 */
[----:B------:R-:W-:-:S04]  /*2390*/  UISETP.LT.AND UP0, UPT, UR45, 0x1, UPT ;  /* 0x000000012d00788c */ /* 0x000fc8000bf01270 */
[----:B------:R-:W-:-:S04]  /*23a0*/  USEL UR6, UR45, 0x1, UP0 ;  /* 0x000000012d067887 */ /* 0x000fc80008000000 */
[----:B------:R-:W-:-:S04]  /*23b0*/  UIADD3 UR6, UR39, UR45, -UR6 ;  /* 0x0000002d27067290 */ /* 0x000fc8000fffe806 */
[----:B------:R-:W-:-:S04]  /*23c0*/  UIMAD.WIDE.U32 UR4, UR6, -0x55555555, URZ ;  /* 0xaaaaaaab060478a5 */ /* 0x000fc8000f8e003f */
[----:B------:R-:W-:-:S04]  /*23d0*/  USHF.R.U32.HI UR4, URZ, 0x1, UR5 ;  /* 0x000000013f047899 */ /* 0x000fc80008011605 */
[----:B------:R-:W-:-:S06]  /*23e0*/  UIMAD UR6, UR4, -0x3, UR6 ;  /* 0xfffffffd040678a4 */ /* 0x000fcc000f8e0206 */
[----:B------:R-:W-:-:S04]  /*23f0*/  IMAD.U32 R3, RZ, RZ, UR6 ;  /* 0x00000006ff037e24 */ /* 0x000fc8000f8e00ff */
[----:B------:R-:W-:-:S04]  /*2400*/  IMAD R0, R3, 0x8, R4 ;  /* 0x0000000803007824 */ /* 0x000fc800078e0204 */
[----:B------:R-:W-:-:S05]  /*2410*/  VIADD R0, R0, 0x18 ;  /* 0x0000001800007836 */ /* 0x000fca0000000000 */
[----:B------:R-:W-:-:S04]  /*2420*/  PRMT R0, R19, 0x654, R0 ;  /* 0x0000065413007816 */ /* 0x000fc80000000000 */
[----:B------:R0:W-:Y:S03]  /*2430*/  SYNCS.ARRIVE.TRANS64.RED.A1T0 RZ, [R0+URZ], RZ ;  /* 0x000000ff00ff79a7 */ /* 0x0001e6000810043f */
.L_x_33:
[----:B------:R-:W-:Y:S05]  /*2440*/  BSYNC B0 ;  /* 0x0000000000007941 */ /* 0x000fea0003800000 */
.L_x_32:
[----:B------:R-:W-:-:S06]  /*2450*/  UISETP.GT.U32.AND UP0, UPT, UR40, 0x1, UPT ;  /* 0x000000012800788c */ /* 0x000fcc000bf04070 */
[----:B------:R-:W-:-:S13]  /*2460*/  PLOP3.LUT P0, PT, PT, PT, UP0, 0x80, 0x0 ;  /* 0x000000000000781c */ /* 0x000fda0003f0f008 */
[----:B------:R-:W-:Y:S05]  /*2470*/  @P0 BRA `(.L_x_30) ;  /* 0x0000000000040947 */ /* 0x000fea0003800000 */
[----:B------:R-:W-:Y:S01]  /*2480*/  BPT.TRAP 0x1 ;  /* 0x000000040000795c */ /* 0x000fe20000300000 */
.L_x_30:
[C---:B0-----:R-:W-:Y:S01]  /*2490*/  LOP3.LUT R0, R2.reuse, 0x3, RZ, 0xc0, !PT ;  /* 0x0000000302007812 */ /* 0x041fe200078ec0ff */
[----:B------:R-:W-:Y:S01]  /*24a0*/  IMAD.MOV.U32 R9, RZ, RZ, -0x2 ;  /* 0xfffffffeff097424 */ /* 0x000fe200078e00ff */
[----:B------:R-:W-:Y:S01]  /*24b0*/  ULDC UR12, c[0x0][0x288] ;  /* 0x0000a200000c7ab9 */ /* 0x000fe20000000800 */
[----:B------:R-:W-:Y:S01]  /*24c0*/  USHF.L.U32 UR43, UR43, 0x7, URZ ;  /* 0x000000072b2b7899 */ /* 0x000fe2000800063f */
[----:B------:R-:W-:Y:S01]  /*24d0*/  LOP3.LUT R4, R2, 0x60, RZ, 0xc0, !PT ;  /* 0x0000006002047812 */ /* 0x000fe200078ec0ff */
[----:B------:R-:W-:Y:S01]  /*24e0*/  IMAD R9, R0, R9, UR12 ;  /* 0x0000000c00097e24 */ /* 0x000fe2000f8e0209 */
[--C-:B------:R-:W-:Y:S01]  /*24f0*/  SHF.R.U32.HI R0, RZ, 0x7, R2.reuse ;  /* 0x00000007ff007819 */ /* 0x100fe20000011602 */
[----:B------:R-:W-:Y:S01]  /*2500*/  UIMAD.WIDE UR8, UR42, 0x180, URZ ;  /* 0x000001802a0878a5 */ /* 0x000fe2000f8e023f */
[----:B------:R-:W-:Y:S01]  /*2510*/  SHF.R.U32.HI R3, RZ, 0x2, R2 ;  /* 0x00000002ff037819 */ /* 0x000fe20000011602 */
[----:B------:R-:W-:Y:S01]  /*2520*/  UIMAD UR42, UR42, 0x180, URZ ;  /* 0x000001802a2a78a4 */ /* 0x000fe2000f8e023f */
[----:B------:R-:W-:Y:S01]  /*2530*/  LOP3.LUT R0, R0, 0x1, RZ, 0xc0, !PT ;  /* 0x0000000100007812 */ /* 0x000fe200078ec0ff */
[----:B------:R-:W-:Y:S01]  /*2540*/  UISETP.GE.AND UP0, UPT, UR43, UR12, UPT ;  /* 0x0000000c2b00728c */ /* 0x000fe2000bf06270 */
[----:B------:R-:W-:Y:S01]  /*2550*/  SHF.R.U32.HI R8, RZ, 0x1, R4 ;  /* 0x00000001ff087819 */ /* 0x000fe20000011604 */
[----:B------:R-:W-:Y:S01]  /*2560*/  UIADD3 UR39, UR45, UR39, URZ ;  /* 0x000000272d277290 */ /* 0x000fe2000fffe03f */
[----:B------:R-:W-:Y:S01]  /*2570*/  IMAD.SHL.U32 R5, R2, 0x2, RZ ;  /* 0x0000000202057824 */ /* 0x000fe200078e00ff */
[----:B------:R-:W-:Y:S01]  /*2580*/  ULDC UR7, c[0x0][0x284] ;  /* 0x0000a10000077ab9 */ /* 0x000fe20000000800 */
[----:B------:R-:W-:Y:S01]  /*2590*/  IMAD.U32 R4, RZ, RZ, UR43 ;  /* 0x0000002bff047e24 */ /* 0x000fe2000f8e00ff */
[----:B------:R-:W-:Y:S01]  /*25a0*/  UISETP.GE.OR UP0, UPT, UR42, UR7, UP0 ;  /* 0x000000072a00728c */ /* 0x000fe20008706670 */
[----:B------:R-:W-:Y:S01]  /*25b0*/  IMAD.SHL.U32 R6, R0, 0x40, RZ ;  /* 0x0000004000067824 */ /* 0x000fe200078e00ff */
[----:B------:R-:W-:Y:S01]  /*25c0*/  LOP3.LUT R3, R3, 0x7, RZ, 0xc0, !PT ;  /* 0x0000000703037812 */ /* 0x000fe200078ec0ff */
[----:B------:R-:W-:Y:S01]  /*25d0*/  UISETP.GT.U32.AND UP1, UPT, UR39, 0x2, UPT ;  /* 0x000000022700788c */ /* 0x000fe2000bf24070 */
[----:B------:R-:W-:Y:S01]  /*25e0*/  LOP3.LUT R4, R4, 0x6, R5, 0xf8, !PT ;  /* 0x0000000604047812 */ /* 0x000fe200078ef805 */
[----:B------:R-:W-:Y:S01]  /*25f0*/  USHF.R.S32.HI UR13, URZ, 0x1f, UR44 ;  /* 0x0000001f3f0d7899 */ /* 0x000fe2000801142c */
[--C-:B------:R-:W-:Y:S01]  /*2600*/  LOP3.LUT R223, R6, 0x40, R3.reuse, 0xe2, !PT ;  /* 0x0000004006df7812 */ /* 0x100fe200078ee203 */
[----:B------:R-:W-:Y:S01]  /*2610*/  UIMAD.WIDE.U32 UR4, UR39, -0x55555555, URZ ;  /* 0xaaaaaaab270478a5 */ /* 0x000fe2000f8e003f */
[----:B------:R-:W-:Y:S01]  /*2620*/  IADD3 R3, RZ, -R8, -R3 ;  /* 0x80000008ff037210 */ /* 0x000fe20007ffe803 */
[----:B------:R-:W-:Y:S01]  /*2630*/  ULDC.64 UR10, c[0x0][0x5d0] ;  /* 0x00017400000a7ab9 */ /* 0x000fe20000000a00 */
[----:B------:R-:W-:Y:S01]  /*2640*/  UISETP.LT.U32.AND UP1, UPT, UR45, 0x3, UP1 ;  /* 0x000000032d00788c */ /* 0x000fe20008f21070 */
[----:B------:R-:W-:Y:S01]  /*2650*/  PLOP3.LUT P0, PT, PT, PT, UP0, 0x80, 0x0 ;  /* 0x000000000000781c */ /* 0x000fe20003f0f008 */
[----:B------:R-:W-:Y:S01]  /*2660*/  UISETP.GE.U32.AND UP2, UPT, UR45, 0x3, UPT ;  /* 0x000000032d00788c */ /* 0x000fe2000bf46070 */
[----:B------:R-:W-:Y:S01]  /*2670*/  SHF.R.S32.HI R5, RZ, 0x1f, R4 ;  /* 0x0000001fff057819 */ /* 0x000fe20000011404 */
[----:B------:R-:W-:-:S02]  /*2680*/  UIMAD UR6, UR13, UR10, URZ ;  /* 0x0000000a0d0672a4 */ /* 0x000fc4000f8e023f */
[----:B------:R-:W-:Y:S01]  /*2690*/  IMAD.U32 R7, RZ, RZ, UR10 ;  /* 0x0000000aff077e24 */ /* 0x000fe2000f8e00ff */
[----:B------:R-:W-:Y:S01]  /*26a0*/  USHF.R.U32.HI UR4, URZ, 0x1, UR5 ;  /* 0x000000013f047899 */ /* 0x000fe20008011605 */
[----:B------:R-:W-:Y:S01]  /*26b0*/  IMAD R3, R0, -0x40, R3 ;  /* 0xffffffc000037824 */ /* 0x000fe200078e0203 */
[----:B------:R-:W-:Y:S01]  /*26c0*/  USEL UR5, URZ, 0x1, !UP1 ;  /* 0x000000013f057887 */ /* 0x000fe2000c800000 */
[----:B------:R-:W-:Y:S01]  /*26d0*/  IMAD.U32 R0, RZ, RZ, UR7 ;  /* 0x00000007ff007e24 */ /* 0x000fe2000f8e00ff */
[----:B------:R-:W-:Y:S02]  /*26e0*/  UIMAD UR6, UR44, UR11, UR6 ;  /* 0x0000000b2c0672a4 */ /* 0x000fe4000f8e0206 */
[----:B------:R-:W-:Y:S01]  /*26f0*/  IMAD.WIDE.U32 R6, R7, UR44, R4 ;  /* 0x0000002c07067c25 */ /* 0x000fe2000f8e0004 */
[----:B------:R-:W-:Y:S01]  /*2700*/  ULOP3.LUT UR38, UR38, UR5, URZ, 0x3c, !UPT ;  /* 0x0000000526267292 */ /* 0x000fe2000f8e3c3f */
[----:B------:R-:W-:Y:S01]  /*2710*/  LOP3.LUT R223, R223, UR8, R8, 0xfe, !PT ;  /* 0x00000008dfdf7c12 */ /* 0x000fe2000f8efe08 */
[----:B------:R-:W-:Y:S01]  /*2720*/  UIMAD UR39, UR4, -0x3, UR39 ;  /* 0xfffffffd042778a4 */ /* 0x000fe2000f8e0227 */
[----:B------:R-:W-:Y:S01]  /*2730*/  IADD3 R3, R0, -UR42, R3 ;  /* 0x8000002a00037c10 */ /* 0x000fe2000fffe003 */
[----:B------:R-:W-:Y:S01]  /*2740*/  @UP2 ULOP3.LUT UR38, UR38, 0x1, UR4, 0x78, !UPT ;  /* 0x0000000126262892 */ /* 0x000fe2000f8e7804 */
[----:B------:R-:W-:Y:S01]  /*2750*/  VIADD R7, R7, UR6 ;  /* 0x0000000607077c36 */ /* 0x000fe20008000000 */
[----:B------:R-:W-:Y:S01]  /*2760*/  UMOV UR42, 0xffffffff ;  /* 0xffffffff002a7882 */ /* 0x000fe20000000000 */
[----:B------:R-:W-:Y:S01]  /*2770*/  VIADD R0, R9, -UR43 ;  /* 0x8000002b09007c36 */ /* 0x000fe20008000000 */
[----:B------:R-:W-:Y:S08]  /*2780*/  @P0 BRA `(.L_x_34) ;  /* 0x000000b400e40947 */ /* 0x000ff00003800000 */
[----:B-----5:R-:W-:Y:S01]  /*2790*/  FSETP.NEU.AND P0, PT, R22, RZ, PT ;  /* 0x000000ff1600720b */ /* 0x020fe20003f0d000 */
[----:B------:R-:W-:Y:S01]  /*27a0*/  ULDC.64 UR6, c[0x0][0x5c8] ;  /* 0x0001720000067ab9 */ /* 0x000fe20000000a00 */
[----:B------:R-:W-:Y:S01]  /*27b0*/  ISETP.GT.AND P1, PT, R3, RZ, PT ;  /* 0x000000ff0300720c */ /* 0x000fe20003f24270 */
[----:B------:R-:W-:Y:S01]  /*27c0*/  UIMAD UR4, UR9, UR6, URZ ;  /* 0x00000006090472a4 */ /* 0x000fe2000f8e023f */
[----:B------:R-:W-:Y:S01]  /*27d0*/  IMAD.U32 R8, RZ, RZ, UR7 ;  /* 0x00000007ff087e24 */ /* 0x000fe2000f8e00ff */
[----:B------:R-:W-:Y:S01]  /*27e0*/  BSSY B0, `(.L_x_34) ;  /* 0x0000b73000007945 */ /* 0x000fe20003800000 */
[----:B------:R-:W-:Y:S01]  /*27f0*/  IMAD.WIDE.U32 R216, R223, UR6, R6 ;  /* 0x00000006dfd87c25 */ /* 0x000fe2000f8e0006 */
[----:B------:R-:W-:-:S03]  /*2800*/  ISETP.GT.AND P2, PT, R0, RZ, P1 ;  /* 0x000000ff0000720c */ /* 0x000fc60000f44270 */
[----:B------:R-:W-:-:S04]  /*2810*/  IMAD R219, R223, R8, UR4 ;  /* 0x00000004dfdb7e24 */ /* 0x000fc8000f8e0208 */
[----:B------:R-:W-:Y:S01]  /*2820*/  IMAD.IADD R219, R217, 0x1, R219 ;  /* 0x00000001d9db7824 */ /* 0x000fe200078e02db */
[----:B------:R-:W-:Y:S06]  /*2830*/  @!P0 BRA `(.L_x_35) ;  /* 0x0000007c00688947 */ /* 0x000fec0003800000 */
[----:B------:R-:W0:Y:S01]  /*2840*/  LDC.64 R6, c[0x0][0x5b8] ;  /* 0x00016e00ff067b82 */ /* 0x000e220000000a00 */
[----:B------:R-:W-:-:S07]  /*2850*/  ULDC.64 UR4, c[0x0][0x5c0] ;  /* 0x0001700000047ab9 */ /* 0x000fce0000000a00 */
[----:B------:R-:W1:Y:S08]  /*2860*/  LDC.64 R8, c[0x0][0x5b0] ;  /* 0x00016c00ff087b82 */ /* 0x000e700000000a00 */
[----:B------:R-:W2:Y:S01]  /*2870*/  LDC.64 R10, c[0x0][0x5a8] ;  /* 0x00016a00ff0a7b82 */ /* 0x000ea20000000a00 */
[----:B0-----:R-:W-:-:S04]  /*2880*/  IMAD R12, R6, UR13, RZ ;  /* 0x0000000d060c7c24 */ /* 0x001fc8000f8e02ff */
[----:B------:R-:W-:Y:S02]  /*2890*/  IMAD R7, R7, UR44, R12 ;  /* 0x0000002c07077c24 */ /* 0x000fe4000f8e020c */
[----:B------:R-:W-:-:S04]  /*28a0*/  IMAD.WIDE.U32 R12, R6, UR44, R4 ;  /* 0x0000002c060c7c25 */ /* 0x000fc8000f8e0004 */
[----:B-1----:R-:W-:Y:S02]  /*28b0*/  IMAD R14, R8, UR9, RZ ;  /* 0x00000009080e7c24 */ /* 0x002fe4000f8e02ff */
[----:B------:R-:W-:Y:S02]  /*28c0*/  IMAD.IADD R15, R13, 0x1, R7 ;  /* 0x000000010d0f7824 */ /* 0x000fe400078e0207 */
[----:B------:R-:W-:Y:S02]  /*28d0*/  IMAD R221, R223, R9, R14 ;  /* 0x00000009dfdd7224 */ /* 0x000fe400078e020e */
[----:B------:R-:W-:-:S04]  /*28e0*/  IMAD.MOV.U32 R14, RZ, RZ, R12 ;  /* 0x000000ffff0e7224 */ /* 0x000fc800078e000c */
[----:B------:R-:W-:-:S04]  /*28f0*/  IMAD.WIDE.U32 R20, R223, R8, R14 ;  /* 0x00000008df147225 */ /* 0x000fc800078e000e */
[----:B------:R-:W-:Y:S01]  /*2900*/  IMAD.IADD R21, R21, 0x1, R221 ;  /* 0x0000000115157824 */ /* 0x000fe200078e02dd */
[----:B--2---:R-:W-:-:S04]  /*2910*/  LEA R224, P0, R20, R10, 0x1 ;  /* 0x0000000a14e07211 */ /* 0x004fc800078008ff */
[----:B------:R-:W-:-:S05]  /*2920*/  LEA.HI.X R225, R20, R11, R21, 0x1, P0 ;  /* 0x0000000b14e17211 */ /* 0x000fca00000f0c15 */
[----:B------:R-:W2:Y:S01]  /*2930*/  @P2 LDG.E.LTC128B.U16 R222, desc[UR36][R224.64] ;  /* 0x00000024e0de2981 */ /* 0x000ea2000c1e1520 */
[----:B------:R-:W-:Y:S01]  /*2940*/  LEA R20, P0, R216, UR4, 0x1 ;  /* 0x00000004d8147c11 */ /* 0x000fe2000f8008ff */
[----:B------:R-:W-:Y:S01]  /*2950*/  BSSY B1, `(.L_x_36) ;  /* 0x0000011000017945 */ /* 0x000fe20003800000 */
[----:B--2---:R-:W-:-:S04]  /*2960*/  IMAD.U32 R21, R222, 0x10000, RZ ;  /* 0x00010000de157824 */ /* 0x004fc800078e00ff */
[----:B------:R-:W-:-:S04]  /*2970*/  FMUL R21, R21, R22 ;  /* 0x0000001615157220 */ /* 0x000fc80000400000 */
[----:B------:R-:W-:Y:S01]  /*2980*/  FFMA R152, R152, R23, R21 ;  /* 0x0000001798987223 */ /* 0x000fe20000000015 */
[----:B------:R-:W-:Y:S01]  /*2990*/  LEA.HI.X R21, R216, UR5, R219, 0x1, P0 ;  /* 0x00000005d8157c11 */ /* 0x000fe200080f0cdb */
[----:B------:R-:W-:-:S03]  /*29a0*/  IMAD.WIDE.U32 R218, R223, R8, R4 ;  /* 0x00000008dfda7225 */ /* 0x000fc600078e0004 */
[----:B------:R-:W-:Y:S01]  /*29b0*/  F2FP.BF16.F32.PACK_AB R152, RZ, R152 ;  /* 0x00000098ff98723e */ /* 0x000fe200000010ff */
[----:B------:R-:W-:-:S03]  /*29c0*/  IMAD.IADD R219, R221, 0x1, R219 ;  /* 0x00000001dddb7824 */ /* 0x000fc600078e02db */
[----:B------:R-:W-:Y:S01]  /*29d0*/  PRMT R217, R152, 0x7610, R217 ;  /* 0x0000761098d97816 */ /* 0x000fe200000000d9 */
[----:B------:R-:W-:-:S04]  /*29e0*/  IMAD.WIDE.U32 R218, R6, UR44, R218 ;  /* 0x0000002c06da7c25 */ /* 0x000fc8000f8e00da */
[----:B------:R-:W-:Y:S01]  /*29f0*/  IMAD.IADD R152, R7, 0x1, R219 ;  /* 0x0000000107987824 */ /* 0x000fe200078e02db */
[C---:B------:R-:W-:Y:S01]  /*2a00*/  LEA R216, P0, R218.reuse, R10, 0x1 ;  /* 0x0000000adad87211 */ /* 0x040fe200078008ff */
[----:B------:R0:W-:Y:S03]  /*2a10*/  @P2 STG.E.U16 desc[UR36][R20.64], R217 ;  /* 0x000000d914002986 */ /* 0x0001e6000c101524 */
[----:B0-----:R-:W-:Y:S02]  /*2a20*/  LEA.HI.X R217, R218, R11, R152, 0x1, P0 ;  /* 0x0000000bdad97211 */ /* 0x001fe400000f0c98 */
[----:B------:R-:W-:-:S13]  /*2a30*/  ISETP.GT.AND P0, PT, R0, 0x1, P1 ;  /* 0x000000010000780c */ /* 0x000fda0000f04270 */
[----:B------:R-:W-:Y:S05]  /*2a40*/  @!P0 BRA `(.L_x_37) ;  /* 0x0000000000048947 */ /* 0x000fea0003800000 */
[----:B------:R0:W5:Y:S02]  /*2a50*/  LDG.E.LTC128B.U16 R222, desc[UR36][R216.64+0x2] ;  /* 0x00000224d8de7981 */ /* 0x000164000c1e1520 */
.L_x_37:
[----:B------:R-:W-:Y:S05]  /*2a60*/  BSYNC B1 ;  /* 0x0000000000017941 */ /* 0x000fea0003800000 */
.L_x_36:
[----:B-----5:R-:W-:-:S04]  /*2a70*/  IMAD.U32 R219, R222, 0x10000, RZ ;  /* 0x00010000dedb7824 */ /* 0x020fc800078e00ff */
[----:B------:R-:W-:-:S04]  /*2a80*/  FMUL R152, R219, R22 ;  /* 0x00000016db987220 */ /* 0x000fc80000400000 */
[----:B------:R-:W-:-:S05]  /*2a90*/  FFMA R152, R153, R23, R152 ;  /* 0x0000001799987223 */ /* 0x000fca0000000098 */
[----:B------:R-:W-:-:S04]  /*2aa0*/  F2FP.BF16.F32.PACK_AB R152, RZ, R152 ;  /* 0x00000098ff98723e */ /* 0x000fc800000010ff */
[----:B------:R-:W-:Y:S01]  /*2ab0*/  PRMT R153, R152, 0x7610, R153 ;  /* 0x0000761098997816 */ /* 0x000fe20000000099 */
[----:B------:R-:W-:-:S04]  /*2ac0*/  IMAD.SHL.U32 R152, R8, 0x8, RZ ;  /* 0x0000000808987824 */ /* 0x000fc800078e00ff */
[----:B------:R1:W-:Y:S02]  /*2ad0*/  @P0 STG.E.U16 desc[UR36][R20.64+0x2], R153 ;  /* 0x0000029914000986 */ /* 0x0003e4000c101524 */
[----:B-1----:R-:W-:-:S03]  /*2ae0*/  SHF.L.U64.HI R153, R8, 0x3, R9 ;  /* 0x0000000308997819 */ /* 0x002fc60000010209 */
[----:B------:R-:W-:-:S04]  /*2af0*/  IMAD.WIDE.U32 R218, R223, R8, R152 ;  /* 0x00000008dfda7225 */ /* 0x000fc800078e0098 */
[----:B------:R-:W-:Y:S01]  /*2b00*/  IMAD.IADD R225, R221, 0x1, R219 ;  /* 0x00000001dde17824 */ /* 0x000fe200078e02db */
[-C--:B------:R-:W-:Y:S02]  /*2b10*/  IADD3 R220, P2, R4, R218.reuse, RZ ;  /* 0x000000da04dc7210 */ /* 0x080fe40007f5e0ff */
[----:B------:R-:W-:-:S03]  /*2b20*/  IADD3 R224, P0, R12, R218, RZ ;  /* 0x000000da0ce07210 */ /* 0x000fc60007f1e0ff */
[----:B------:R-:W-:Y:S02]  /*2b30*/  IMAD.X R221, R5, 0x1, R225, P2 ;  /* 0x0000000105dd7824 */ /* 0x000fe400010e06e1 */
[----:B------:R-:W-:Y:S02]  /*2b40*/  IMAD.X R225, R225, 0x1, R15, P0 ;  /* 0x00000001e1e17824 */ /* 0x000fe400000e060f */
[----:B------:R-:W-:-:S04]  /*2b50*/  IMAD.WIDE.U32 R220, R6, UR44, R220 ;  /* 0x0000002c06dc7c25 */ /* 0x000fc8000f8e00dc */
[----:B------:R-:W-:Y:S01]  /*2b60*/  IMAD.IADD R219, R7, 0x1, R221 ;  /* 0x0000000107db7824 */ /* 0x000fe200078e02dd */
[----:B------:R-:W-:-:S04]  /*2b70*/  LEA R218, P2, R220, R10, 0x1 ;  /* 0x0000000adcda7211 */ /* 0x000fc800078408ff */
[----:B------:R-:W-:Y:S02]  /*2b80*/  LEA.HI.X R219, R220, R11, R219, 0x1, P2 ;  /* 0x0000000bdcdb7211 */ /* 0x000fe400010f0cdb */
[----:B------:R-:W-:-:S04]  /*2b90*/  LEA R220, P0, R224, R10, 0x1 ;  /* 0x0000000ae0dc7211 */ /* 0x000fc800078008ff */
[----:B------:R-:W-:Y:S02]  /*2ba0*/  LEA.HI.X R221, R224, R11, R225, 0x1, P0 ;  /* 0x0000000be0dd7211 */ /* 0x000fe400000f0ce1 */
[----:B------:R-:W-:-:S04]  /*2bb0*/  ISETP.GT.AND P0, PT, R3, 0x8, PT ;  /* 0x000000080300780c */ /* 0x000fc80003f04270 */
[----:B------:R-:W-:-:S13]  /*2bc0*/  ISETP.GT.AND P3, PT, R0, RZ, P0 ;  /* 0x000000ff0000720c */ /* 0x000fda0000764270 */
[----:B------:R-:W2:Y:S01]  /*2bd0*/  @P3 LDG.E.LTC128B.U16 R222, desc[UR36][R220.64] ;  /* 0x00000024dcde3981 */ /* 0x000ea2000c1e1520 */
[----:B------:R-:W-:Y:S01]  /*2be0*/  IMAD.U32 R227, RZ, RZ, UR6 ;  /* 0x00000006ffe37e24 */ /* 0x000fe2000f8e00ff */
[----:B------:R-:W-:Y:S01]  /*2bf0*/  USHF.L.U64.HI UR4, UR6, 0x4, UR7 ;  /* 0x0000000406047899 */ /* 0x000fe20008010207 */
[----:B------:R-:W-:Y:S03]  /*2c00*/  BSSY B1, `(.L_x_38) ;  /* 0x000000c000017945 */ /* 0x000fe60003800000 */
[----:B------:R-:W-:Y:S01]  /*2c10*/  LEA R224, P2, R227, R20, 0x4 ;  /* 0x00000014e3e07211 */ /* 0x000fe200078420ff */
[----:B--2---:R-:W-:-:S04]  /*2c20*/  IMAD.U32 R225, R222, 0x10000, RZ ;  /* 0x00010000dee17824 */ /* 0x004fc800078e00ff */
[----:B------:R-:W-:-:S04]  /*2c30*/  FMUL R225, R225, R22 ;  /* 0x00000016e1e17220 */ /* 0x000fc80000400000 */
[----:B------:R-:W-:-:S05]  /*2c40*/  FFMA R225, R154, R23, R225 ;  /* 0x000000179ae17223 */ /* 0x000fca00000000e1 */
[----:B------:R-:W-:-:S04]  /*2c50*/  F2FP.BF16.F32.PACK_AB R225, RZ, R225 ;  /* 0x000000e1ffe1723e */ /* 0x000fc800000010ff */
[----:B------:R-:W-:Y:S02]  /*2c60*/  PRMT R154, R225, 0x7610, R154 ;  /* 0x00007610e19a7816 */ /* 0x000fe4000000009a */
[----:B------:R-:W-:Y:S02]  /*2c70*/  IADD3.X R225, R21, UR4, RZ, P2, !PT ;  /* 0x0000000415e17c10 */ /* 0x000fe400097fe4ff */
[----:B------:R-:W-:-:S03]  /*2c80*/  ISETP.GT.AND P2, PT, R0, 0x1, P0 ;  /* 0x000000010000780c */ /* 0x000fc60000744270 */
[----:B------:R1:W-:Y:S10]  /*2c90*/  @P3 STG.E.U16 desc[UR36][R224.64], R154 ;  /* 0x0000009ae0003986 */ /* 0x0003f4000c101524 */
[----:B------:R-:W-:Y:S05]  /*2ca0*/  @!P2 BRA `(.L_x_39) ;  /* 0x000000000004a947 */ /* 0x000fea0003800000 */
[----:B------:R2:W5:Y:S02]  /*2cb0*/  LDG.E.LTC128B.U16 R222, desc[UR36][R218.64+0x2] ;  /* 0x00000224dade7981 */ /* 0x000564000c1e1520 */
.L_x_39:
[----:B------:R-:W-:Y:S05]  /*2cc0*/  BSYNC B1 ;  /* 0x0000000000017941 */ /* 0x000fea0003800000 */
.L_x_38:
[----:B-----5:R-:W-:Y:S01]  /*2cd0*/  IMAD.U32 R221, R222, 0x10000, RZ ;  /* 0x00010000dedd7824 */ /* 0x020fe200078e00ff */
[----:B------:R-:W-:Y:S01]  /*2ce0*/  ISETP.GT.AND P3, PT, R0, 0x8, P1 ;  /* 0x000000080000780c */ /* 0x000fe20000f64270 */
[----:B------:R-:W-:Y:S02]  /*2cf0*/  BSSY B1, `(.L_x_40) ;  /* 0x000000a000017945 */ /* 0x000fe40003800000 */
[----:B-1----:R-:W-:-:S04]  /*2d00*/  FMUL R154, R221, R22 ;  /* 0x00000016dd9a7220 */ /* 0x002fc80000400000 */
[----:B------:R-:W-:Y:S01]  /*2d10*/  FFMA R154, R155, R23, R154 ;  /* 0x000000179b9a7223 */ /* 0x000fe2000000009a */
[----:B------:R-:W-:-:S04]  /*2d20*/  IMAD.MOV.U32 R155, RZ, RZ, R225 ;  /* 0x000000ffff9b7224 */ /* 0x000fc800078e00e1 */
[----:B------:R-:W-:-:S04]  /*2d30*/  F2FP.BF16.F32.PACK_AB R154, RZ, R154 ;  /* 0x0000009aff9a723e */ /* 0x000fc800000010ff */
[----:B------:R-:W-:Y:S01]  /*2d40*/  PRMT R220, R154, 0x7610, R220 ;  /* 0x000076109adc7816 */ /* 0x000fe200000000dc */
[----:B------:R-:W-:-:S05]  /*2d50*/  IMAD.MOV.U32 R154, RZ, RZ, R224 ;  /* 0x000000ffff9a7224 */ /* 0x000fca00078e00e0 */
[----:B------:R1:W-:Y:S01]  /*2d60*/  @P2 STG.E.U16 desc[UR36][R154.64+0x2], R220 ;  /* 0x000002dc9a002986 */ /* 0x0003e2000c101524 */
[----:B------:R-:W-:Y:S05]  /*2d70*/  @!P3 BRA `(.L_x_41) ;  /* 0x000000000004b947 */ /* 0x000fea0003800000 */
[----:B------:R3:W5:Y:S02]  /*2d80*/  LDG.E.LTC128B.U16 R222, desc[UR36][R216.64+0x10] ;  /* 0x00001024d8de7981 */ /* 0x000764000c1e1520 */
.L_x_41:
[----:B------:R-:W-:Y:S05]  /*2d90*/  BSYNC B1 ;  /* 0x0000000000017941 */ /* 0x000fea0003800000 */
.L_x_40:
[----:B-----5:R-:W-:Y:S01]  /*2da0*/  IMAD.U32 R221, R222, 0x10000, RZ ;  /* 0x00010000dedd7824 */ /* 0x020fe200078e00ff */
[----:B------:R-:W-:Y:S01]  /*2db0*/  ISETP.GT.AND P2, PT, R0, 0x9, P1 ;  /* 0x000000090000780c */ /* 0x000fe20000f44270 */
[----:B------:R-:W-:Y:S02]  /*2dc0*/  BSSY B1, `(.L_x_42) ;  /* 0x0000007000017945 */ /* 0x000fe40003800000 */
[----:B------:R-:W-:-:S04]  /*2dd0*/  FMUL R221, R221, R22 ;  /* 0x00000016dddd7220 */ /* 0x000fc80000400000 */
[----:B------:R-:W-:-:S05]  /*2de0*/  FFMA R221, R156, R23, R221 ;  /* 0x000000179cdd7223 */ /* 0x000fca00000000dd */
[----:B------:R-:W-:-:S05]  /*2df0*/  F2FP.BF16.F32.PACK_AB R221, RZ, R221 ;  /* 0x000000ddffdd723e */ /* 0x000fca00000010ff */
[----:B------:R4:W-:Y:S01]  /*2e00*/  @P3 STG.E.U16 desc[UR36][R20.64+0x10], R221 ;  /* 0x000010dd14003986 */ /* 0x0009e2000c101524 */
[----:B------:R-:W-:Y:S05]  /*2e10*/  @!P2 BRA `(.L_x_43) ;  /* 0x000000000004a947 */ /* 0x000fea0003800000 */
[----:B------:R0:W5:Y:S02]  /*2e20*/  LDG.E.LTC128B.U16 R222, desc[UR36][R216.64+0x12] ;  /* 0x00001224d8de7981 */ /* 0x000164000c1e1520 */
.L_x_43:
[----:B------:R-:W-:Y:S05]  /*2e30*/  BSYNC B1 ;  /* 0x0000000000017941 */ /* 0x000fea0003800000 */
.L_x_42:
[----:B----45:R-:W-:Y:S01]  /*2e40*/  IMAD.U32 R221, R222, 0x10000, RZ ;  /* 0x00010000dedd7824 */ /* 0x030fe200078e00ff */
[----:B------:R-:W-:Y:S03]  /*2e50*/  BSSY B1, `(.L_x_44) ;  /* 0x000000a000017945 */ /* 0x000fe60003800000 */
[----:B------:R-:W-:-:S04]  /*2e60*/  FMUL R156, R221, R22 ;  /* 0x00000016dd9c7220 */ /* 0x000fc80000400000 */
[----:B------:R-:W-:-:S05]  /*2e70*/  FFMA R156, R157, R23, R156 ;  /* 0x000000179d9c7223 */ /* 0x000fca000000009c */
[----:B------:R-:W-:-:S04]  /*2e80*/  F2FP.BF16.F32.PACK_AB R156, RZ, R156 ;  /* 0x0000009cff9c723e */ /* 0x000fc800000010ff */
[----:B------:R-:W-:Y:S02]  /*2e90*/  PRMT R157, R156, 0x7610, R157 ;  /* 0x000076109c9d7816 */ /* 0x000fe4000000009d */
[----:B------:R-:W-:-:S03]  /*2ea0*/  PRMT R156, R222, 0x7610, R156 ;  /* 0x00007610de9c7816 */ /* 0x000fc6000000009c */
[----:B------:R4:W-:Y:S01]  /*2eb0*/  @P2 STG.E.U16 desc[UR36][R20.64+0x12], R157 ;  /* 0x0000129d14002986 */ /* 0x0009e2000c101524 */
[----:B------:R-:W-:-:S13]  /*2ec0*/  ISETP.GT.AND P2, PT, R0, 0x8, P0 ;  /* 0x000000080000780c */ /* 0x000fda0000744270 */
[----:B----4-:R-:W-:Y:S05]  /*2ed0*/  @!P2 BRA `(.L_x_45) ;  /* 0x000000000004a947 */ /* 0x010fea0003800000 */
[----:B------:R4:W5:Y:S02]  /*2ee0*/  LDG.E.LTC128B.U16 R156, desc[UR36][R218.64+0x10] ;  /* 0x00001024da9c7981 */ /* 0x000964000c1e1520 */
.L_x_45:
[----:B------:R-:W-:Y:S05]  /*2ef0*/  BSYNC B1 ;  /* 0x0000000000017941 */ /* 0x000fea0003800000 */
.L_x_44:
[----:B-----5:R-:W-:Y:S01]  /*2f00*/  IMAD.U32 R157, R156, 0x10000, RZ ;  /* 0x000100009c9d7824 */ /* 0x020fe200078e00ff */
[----:B------:R-:W-:-:S03]  /*2f10*/  ISETP.GT.AND P3, PT, R0, 0x9, P0 ;  /* 0x000000090000780c */ /* 0x000fc60000764270 */
[----:B------:R-:W-:-:S04]  /*2f20*/  FMUL R157, R157, R22 ;  /* 0x000000169d9d7220 */ /* 0x000fc80000400000 */
[----:B------:R-:W-:-:S05]  /*2f30*/  FFMA R157, R158, R23, R157 ;  /* 0x000000179e9d7223 */ /* 0x000fca000000009d */
[----:B------:R-:W-:-:S04]  /*2f40*/  F2FP.BF16.F32.PACK_AB R157, RZ, R157 ;  /* 0x0000009dff9d723e */ /* 0x000fc800000010ff */
[----:B-1----:R-:W-:-:S05]  /*2f50*/  PRMT R220, R157, 0x7610, R220 ;  /* 0x000076109ddc7816 */ /* 0x002fca00000000dc */
[----:B------:R-:W-:Y:S04]  /*2f60*/  @P2 STG.E.U16 desc[UR36][R154.64+0x10], R220 ;  /* 0x000010dc9a002986 */ /* 0x000fe8000c101524 */
[----:B------:R-:W2:Y:S01]  /*2f70*/  @P3 LDG.E.LTC128B.U16 R156, desc[UR36][R218.64+0x12] ;  /* 0x00001224da9c3981 */ /* 0x000ea2000c1e1520 */
[----:B------:R-:W-:Y:S01]  /*2f80*/  ISETP.GT.AND P2, PT, R0, 0x10, P1 ;  /* 0x000000100000780c */ /* 0x000fe20000f44270 */
[----:B--2---:R-:W-:-:S04]  /*2f90*/  IMAD.U32 R157, R156, 0x10000, RZ ;  /* 0x000100009c9d7824 */ /* 0x004fc800078e00ff */
[----:B------:R-:W-:-:S04]  /*2fa0*/  FMUL R158, R157, R22 ;  /* 0x000000169d9e7220 */ /* 0x000fc80000400000 */
[----:B------:R-:W-:-:S05]  /*2fb0*/  FFMA R158, R159, R23, R158 ;  /* 0x000000179f9e7223 */ /* 0x000fca000000009e */
[----:B------:R-:W-:-:S05]  /*2fc0*/  F2FP.BF16.F32.PACK_AB R158, RZ, R158 ;  /* 0x0000009eff9e723e */ /* 0x000fca00000010ff */
[----:B------:R1:W-:Y:S04]  /*2fd0*/  @P3 STG.E.U16 desc[UR36][R154.64+0x12], R158 ;  /* 0x0000129e9a003986 */ /* 0x0003e8000c101524 */
[----:B------:R-:W2:Y:S01]  /*2fe0*/  @P2 LDG.E.LTC128B.U16 R156, desc[UR36][R216.64+0x20] ;  /* 0x00002024d89c2981 */ /* 0x000ea2000c1e1520 */
[----:B------:R-:W-:Y:S01]  /*2ff0*/  ISETP.GT.AND P3, PT, R0, 0x11, P1 ;  /* 0x000000110000780c */ /* 0x000fe20000f64270 */
[----:B--2---:R-:W-:-:S04]  /*3000*/  IMAD.U32 R157, R156, 0x10000, RZ ;  /* 0x000100009c9d7824 */ /* 0x004fc800078e00ff */
[----:B------:R-:W-:-:S04]  /*3010*/  FMUL R157, R157, R22 ;  /* 0x000000169d9d7220 */ /* 0x000fc80000400000 */
[----:B------:R-:W-:-:S05]  /*3020*/  FFMA R157, R160, R23, R157 ;  /* 0x00000017a09d7223 */ /* 0x000fca000000009d */
[----:B------:R-:W-:-:S04]  /*3030*/  F2FP.BF16.F32.PACK_AB R157, RZ, R157 ;  /* 0x0000009dff9d723e */ /* 0x000fc800000010ff */
[----:B------:R-:W-:-:S05]  /*3040*/  PRMT R159, R157, 0x7610, R159 ;  /* 0x000076109d9f7816 */ /* 0x000fca000000009f */
[----:B------:R2:W-:Y:S04]  /*3050*/  @P2 STG.E.U16 desc[UR36][R20.64+0x20], R159 ;  /* 0x0000209f14002986 */ /* 0x0005e8000c101524 */
[----:B------:R-:W3:Y:S01]  /*3060*/  @P3 LDG.E.LTC128B.U16 R156, desc[UR36][R216.64+0x22] ;  /* 0x00002224d89c3981 */ /* 0x000ee2000c1e1520 */
[----:B------:R-:W-:Y:S01]  /*3070*/  ISETP.GT.AND P2, PT, R0, 0x10, P0 ;  /* 0x000000100000780c */ /* 0x000fe20000744270 */
[----:B---3--:R-:W-:-:S04]  /*3080*/  IMAD.U32 R157, R156, 0x10000, RZ ;  /* 0x000100009c9d7824 */ /* 0x008fc800078e00ff */
[----:B-1----:R-:W-:-:S04]  /*3090*/  FMUL R158, R157, R22 ;  /* 0x000000169d9e7220 */ /* 0x002fc80000400000 */
[----:B------:R-:W-:-:S05]  /*30a0*/  FFMA R158, R161, R23, R158 ;  /* 0x00000017a19e7223 */ /* 0x000fca000000009e */
[----:B------:R-:W-:-:S04]  /*30b0*/  F2FP.BF16.F32.PACK_AB R158, RZ, R158 ;  /* 0x0000009eff9e723e */ /* 0x000fc800000010ff */
[----:B------:R-:W-:-:S05]  /*30c0*/  PRMT R160, R158, 0x7610, R160 ;  /* 0x000076109ea07816 */ /* 0x000fca00000000a0 */
[----:B------:R-:W-:Y:S04]  /*30d0*/  @P3 STG.E.U16 desc[UR36][R20.64+0x22], R160 ;  /* 0x000022a014003986 */ /* 0x000fe8000c101524 */
[----:B------:R-:W3:Y:S01]  /*30e0*/  @P2 LDG.E.LTC128B.U16 R156, desc[UR36][R218.64+0x20] ;  /* 0x00002024da9c2981 */ /* 0x000ee2000c1e1520 */
[----:B------:R-:W-:Y:S01]  /*30f0*/  ISETP.GT.AND P3, PT, R0, 0x11, P0 ;  /* 0x000000110000780c */ /* 0x000fe20000764270 */
[C---:B---3--:R-:W-:Y:S01]  /*3100*/  IMAD.U32 R157, R156.reuse, 0x10000, RZ ;  /* 0x000100009c9d7824 */ /* 0x048fe200078e00ff */
[----:B------:R-:W-:-:S03]  /*3110*/  PRMT R158, R156, 0x7610, R158 ;  /* 0x000076109c9e7816 */ /* 0x000fc6000000009e */
[----:B------:R-:W-:-:S04]  /*3120*/  FMUL R157, R157, R22 ;  /* 0x000000169d9d7220 */ /* 0x000fc80000400000 */
[----:B------:R-:W-:-:S05]  /*3130*/  FFMA R157, R162, R23, R157 ;  /* 0x00000017a29d7223 */ /* 0x000fca000000009d */
[----:B------:R-:W-:-:S04]  /*3140*/  F2FP.BF16.F32.PACK_AB R157, RZ, R157 ;  /* 0x0000009dff9d723e */ /* 0x000fc800000010ff */
[----:B--2---:R-:W-:-:S05]  /*3150*/  PRMT R159, R157, 0x7610, R159 ;  /* 0x000076109d9f7816 */ /* 0x004fca000000009f */
[----:B------:R1:W-:Y:S04]  /*3160*/  @P2 STG.E.U16 desc[UR36][R154.64+0x20], R159 ;  /* 0x0000209f9a002986 */ /* 0x0003e8000c101524 */
[----:B------:R-:W2:Y:S01]  /*3170*/  @P3 LDG.E.LTC128B.U16 R158, desc[UR36][R218.64+0x22] ;  /* 0x00002224da9e3981 */ /* 0x000ea2000c1e1520 */
[----:B------:R-:W-:Y:S01]  /*3180*/  ISETP.GT.AND P2, PT, R0, 0x18, P1 ;  /* 0x000000180000780c */ /* 0x000fe20000f44270 */
[----:B--2---:R-:W-:-:S04]  /*3190*/  IMAD.U32 R157, R158, 0x10000, RZ ;  /* 0x000100009e9d7824 */ /* 0x004fc800078e00ff */
[----:B------:R-:W-:-:S04]  /*31a0*/  FMUL R156, R157, R22 ;  /* 0x000000169d9c7220 */ /* 0x000fc80000400000 */
[----:B------:R-:W-:-:S05]  /*31b0*/  FFMA R156, R163, R23, R156 ;  /* 0x00000017a39c7223 */ /* 0x000fca000000009c */
[----:B------:R-:W-:-:S05]  /*31c0*/  F2FP.BF16.F32.PACK_AB R156, RZ, R156 ;  /* 0x0000009cff9c723e */ /* 0x000fca00000010ff */
[----:B------:R2:W-:Y:S04]  /*31d0*/  @P3 STG.E.U16 desc[UR36][R154.64+0x22], R156 ;  /* 0x0000229c9a003986 */ /* 0x0005e8000c101524 */
[----:B------:R-:W3:Y:S01]  /*31e0*/  @P2 LDG.E.LTC128B.U16 R158, desc[UR36][R216.64+0x30] ;  /* 0x00003024d89e2981 */ /* 0x000ee2000c1e1520 */
[----:B------:R-:W-:Y:S01]  /*31f0*/  ISETP.GT.AND P3, PT, R0, 0x19, P1 ;  /* 0x000000190000780c */ /* 0x000fe20000f64270 */
[----:B---3--:R-:W-:-:S04]  /*3200*/  IMAD.U32 R157, R158, 0x10000, RZ ;  /* 0x000100009e9d7824 */ /* 0x008fc800078e00ff */
[----:B------:R-:W-:-:S04]  /*3210*/  FMUL R157, R157, R22 ;  /* 0x000000169d9d7220 */ /* 0x000fc80000400000 */
[----:B------:R-:W-:-:S05]  /*3220*/  FFMA R157, R164, R23, R157 ;  /* 0x00000017a49d7223 */ /* 0x000fca000000009d */
[----:B------:R-:W-:-:S04]  /*3230*/  F2FP.BF16.F32.PACK_AB R157, RZ, R157 ;  /* 0x0000009dff9d723e */ /* 0x000fc800000010ff */
[----:B-1----:R-:W-:-:S05]  /*3240*/  PRMT R159, R157, 0x7610, R159 ;  /* 0x000076109d9f7816 */ /* 0x002fca000000009f */
[----:B------:R1:W-:Y:S04]  /*3250*/  @P2 STG.E.U16 desc[UR36][R20.64+0x30], R159 ;  /* 0x0000309f14002986 */ /* 0x0003e8000c101524 */
[----:B------:R-:W3:Y:S01]  /*3260*/  @P3 LDG.E.LTC128B.U16 R158, desc[UR36][R216.64+0x32] ;  /* 0x00003224d89e3981 */ /* 0x000ee2000c1e1520 */
[----:B------:R-:W-:Y:S01]  /*3270*/  ISETP.GT.AND P2, PT, R0, 0x18, P0 ;  /* 0x000000180000780c */ /* 0x000fe20000744270 */
[----:B---3--:R-:W-:-:S04]  /*3280*/  IMAD.U32 R157, R158, 0x10000, RZ ;  /* 0x000100009e9d7824 */ /* 0x008fc800078e00ff */
[----:B--2---:R-:W-:-:S04]  /*3290*/  FMUL R156, R157, R22 ;  /* 0x000000169d9c7220 */ /* 0x004fc80000400000 */
        /* <DEDUP_REMOVED lines=365> */
[C---:B---3--:R-:W-:Y:S01]  /*4970*/  IMAD.U32 R157, R158.reuse, 0x10000, RZ ;  /* 0x000100009e9d7824 */ /* 0x048fe200078e00ff */
[----:B------:R-:W-:-:S03]  /*4980*/  PRMT R162, R158, 0x7610, R162 ;  /* 0x000076109ea27816 */ /* 0x000fc600000000a2 */
[----:B------:R-:W-:-:S04]  /*4990*/  FMUL R157, R157, R22 ;  /* 0x000000169d9d7220 */ /* 0x000fc80000400000 */
[----:B------:R-:W-:-:S05]  /*49a0*/  FFMA R157, R214, R23, R157 ;  /* 0x00000017d69d7223 */ /* 0x000fca000000009d */
[----:B------:R-:W-:-:S04]  /*49b0*/  F2FP.BF16.F32.PACK_AB R157, RZ, R157 ;  /* 0x0000009dff9d723e */ /* 0x000fc800000010ff */
[----:B------:R-:W-:-:S05]  /*49c0*/  PRMT R160, R157, 0x7610, R160 ;  /* 0x000076109da07816 */ /* 0x000fca00000000a0 */
[----:B------:R3:W-:Y:S04]  /*49d0*/  @P2 STG.E.U16 desc[UR36][R154.64+0xf0], R160 ;  /* 0x0000f0a09a002986 */ /* 0x0007e8000c101524 */
[----:B------:R-:W4:Y:S01]  /*49e0*/  @P1 LDG.E.LTC128B.U16 R162, desc[UR36][R218.64+0xf2] ;  /* 0x0000f224daa21981 */ /* 0x000f22000c1e1520 */
[----:B------:R-:W-:-:S05]  /*49f0*/  IADD3 R163, P0, R223, 0x80, RZ ;  /* 0x00000080dfa37810 */ /* 0x000fca0007f1e0ff */
[----:B-1----:R-:W-:Y:S01]  /*4a00*/  IMAD.X R159, RZ, RZ, UR9, P0 ;  /* 0x00000009ff9f7e24 */ /* 0x002fe200080e06ff */
[----:B------:R-:W-:-:S03]  /*4a10*/  ISETP.GT.AND P0, PT, R3, 0x80, PT ;  /* 0x000000800300780c */ /* 0x000fc60003f04270 */
[----:B--2---:R-:W-:Y:S01]  /*4a20*/  IMAD R156, R159, R8, RZ ;  /* 0x000000089f9c7224 */ /* 0x004fe200078e02ff */
[----:B------:R-:W-:-:S03]  /*4a30*/  ISETP.GT.AND P4, PT, R0, RZ, P0 ;  /* 0x000000ff0000720c */ /* 0x000fc60000784270 */
[----:B------:R-:W-:Y:S02]  /*4a40*/  IMAD R165, R163, R9, R156 ;  /* 0x00000009a3a57224 */ /* 0x000fe400078e029c */
[----:B----4-:R-:W-:-:S04]  /*4a50*/  IMAD.U32 R157, R162, 0x10000, RZ ;  /* 0x00010000a29d7824 */ /* 0x010fc800078e00ff */
[----:B------:R-:W-:Y:S01]  /*4a60*/  FMUL R158, R157, R22 ;  /* 0x000000169d9e7220 */ /* 0x000fe20000400000 */
[----:B------:R-:W-:-:S04]  /*4a70*/  IMAD.WIDE.U32 R156, R163, R8, R14 ;  /* 0x00000008a39c7225 */ /* 0x000fc800078e000e */
[----:B------:R-:W-:Y:S01]  /*4a80*/  FFMA R215, R215, R23, R158 ;  /* 0x00000017d7d77223 */ /* 0x000fe2000000009e */
[----:B------:R-:W-:Y:S01]  /*4a90*/  IMAD.IADD R157, R157, 0x1, R165 ;  /* 0x000000019d9d7824 */ /* 0x000fe200078e02a5 */
[----:B------:R-:W-:-:S03]  /*4aa0*/  LEA R158, P2, R156, R10, 0x1 ;  /* 0x0000000a9c9e7211 */ /* 0x000fc600078408ff */
[----:B------:R-:W-:Y:S02]  /*4ab0*/  F2FP.BF16.F32.PACK_AB R215, RZ, R215 ;  /* 0x000000d7ffd7723e */ /* 0x000fe400000010ff */
[----:B------:R-:W-:-:S03]  /*4ac0*/  LEA.HI.X R159, R156, R11, R157, 0x1, P2 ;  /* 0x0000000b9c9f7211 */ /* 0x000fc600010f0c9d */
[----:B------:R1:W-:Y:S04]  /*4ad0*/  @P1 STG.E.U16 desc[UR36][R154.64+0xf2], R215 ;  /* 0x0000f2d79a001986 */ /* 0x0003e8000c101524 */
[----:B------:R-:W2:Y:S01]  /*4ae0*/  @P4 LDG.E.LTC128B.U16 R162, desc[UR36][R158.64] ;  /* 0x000000249ea24981 */ /* 0x000ea2000c1e1520 */
[----:B------:R-:W-:Y:S01]  /*4af0*/  IMAD.WIDE.U32 R156, R163, R8, R4 ;  /* 0x00000008a39c7225 */ /* 0x000fe200078e0004 */
[----:B------:R-:W-:Y:S01]  /*4b00*/  USHF.L.U32 UR4, UR6, 0x8, URZ ;  /* 0x0000000806047899 */ /* 0x000fe2000800063f */
[----:B------:R-:W-:Y:S01]  /*4b10*/  ISETP.GT.AND P2, PT, R0, 0x1, P0 ;  /* 0x000000010000780c */ /* 0x000fe20000744270 */
[----:B------:R-:W-:Y:S01]  /*4b20*/  USHF.L.U64.HI UR5, UR6, 0x8, UR7 ;  /* 0x0000000806057899 */ /* 0x000fe20008010207 */
[----:B------:R-:W-:Y:S02]  /*4b30*/  IMAD.IADD R157, R165, 0x1, R157 ;  /* 0x00000001a59d7824 */ /* 0x000fe400078e029d */
[C---:B--2---:R-:W-:Y:S01]  /*4b40*/  IMAD.U32 R161, R162.reuse, 0x10000, RZ ;  /* 0x00010000a2a17824 */ /* 0x044fe200078e00ff */
[----:B------:R-:W-:-:S03]  /*4b50*/  PRMT R164, R162, 0x7610, R164 ;  /* 0x00007610a2a47816 */ /* 0x000fc600000000a4 */
[----:B------:R-:W-:-:S04]  /*4b60*/  FMUL R161, R161, R22 ;  /* 0x00000016a1a17220 */ /* 0x000fc80000400000 */
[----:B------:R-:W-:Y:S01]  /*4b70*/  FFMA R88, R88, R23, R161 ;  /* 0x0000001758587223 */ /* 0x000fe200000000a1 */
[----:B---3--:R-:W-:Y:S01]  /*4b80*/  IMAD.WIDE.U32 R160, R6, UR44, R156 ;  /* 0x0000002c06a07c25 */ /* 0x008fe2000f8e009c */
[----:B------:R-:W-:-:S03]  /*4b90*/  IADD3 R156, P1, R20, UR4, RZ ;  /* 0x00000004149c7c10 */ /* 0x000fc6000ff3e0ff */
[----:B-1----:R-:W-:Y:S01]  /*4ba0*/  F2FP.BF16.F32.PACK_AB R155, RZ, R88 ;  /* 0x00000058ff9b723e */ /* 0x002fe200000010ff */
[----:B------:R-:W-:Y:S01]  /*4bb0*/  IMAD.IADD R88, R7, 0x1, R161 ;  /* 0x0000000107587824 */ /* 0x000fe200078e02a1 */
[C---:B------:R-:W-:Y:S02]  /*4bc0*/  LEA R154, P3, R160.reuse, R10, 0x1 ;  /* 0x0000000aa09a7211 */ /* 0x040fe400078608ff */
[----:B------:R-:W-:Y:S02]  /*4bd0*/  IADD3.X R157, R21, UR5, RZ, P1, !PT ;  /* 0x00000005159d7c10 */ /* 0x000fe40008ffe4ff */
[----:B------:R-:W-:Y:S02]  /*4be0*/  PRMT R158, R155, 0x7610, R158 ;  /* 0x000076109b9e7816 */ /* 0x000fe4000000009e */
[----:B------:R-:W-:-:S03]  /*4bf0*/  LEA.HI.X R155, R160, R11, R88, 0x1, P3 ;  /* 0x0000000ba09b7211 */ /* 0x000fc600018f0c58 */
[----:B------:R1:W-:Y:S04]  /*4c00*/  @P4 STG.E.U16 desc[UR36][R156.64], R158 ;  /* 0x0000009e9c004986 */ /* 0x0003e8000c101524 */
[----:B------:R-:W2:Y:S01]  /*4c10*/  @P2 LDG.E.LTC128B.U16 R164, desc[UR36][R154.64+0x2] ;  /* 0x000002249aa42981 */ /* 0x000ea2000c1e1520 */
[----:B------:R-:W-:Y:S01]  /*4c20*/  IMAD.WIDE.U32 R162, R163, R8, R152 ;  /* 0x00000008a3a27225 */ /* 0x000fe200078e0098 */
[----:B------:R-:W-:-:S03]  /*4c30*/  ISETP.GT.AND P1, PT, R3, 0x88, PT ;  /* 0x000000880300780c */ /* 0x000fc60003f24270 */
[----:B------:R-:W-:Y:S01]  /*4c40*/  IMAD.IADD R165, R165, 0x1, R163 ;  /* 0x00000001a5a57824 */ /* 0x000fe200078e02a3 */
[----:B------:R-:W-:Y:S01]  /*4c50*/  ISETP.GT.AND P3, PT, R0, RZ, P1 ;  /* 0x000000ff0000720c */ /* 0x000fe20000f64270 */
[----:B--2---:R-:W-:-:S04]  /*4c60*/  IMAD.U32 R159, R164, 0x10000, RZ ;  /* 0x00010000a49f7824 */ /* 0x004fc800078e00ff */
[----:B------:R-:W-:Y:S01]  /*4c70*/  FMUL R88, R159, R22 ;  /* 0x000000169f587220 */ /* 0x000fe20000400000 */
[----:B------:R-:W-:-:S03]  /*4c80*/  IADD3 R159, P4, R12, R162, RZ ;  /* 0x000000a20c9f7210 */ /* 0x000fc60007f9e0ff */
[----:B------:R-:W-:Y:S01]  /*4c90*/  FFMA R88, R89, R23, R88 ;  /* 0x0000001759587223 */ /* 0x000fe20000000058 */
[----:B------:R-:W-:Y:S02]  /*4ca0*/  @P2 IMAD.MOV.U32 R89, RZ, RZ, R157 ;  /* 0x000000ffff592224 */ /* 0x000fe400078e009d */
[----:B------:R-:W-:Y:S01]  /*4cb0*/  IMAD.X R160, R165, 0x1, R15, P4 ;  /* 0x00000001a5a07824 */ /* 0x000fe200020e060f */
[C---:B-1----:R-:W-:Y:S02]  /*4cc0*/  LEA R158, P4, R159.reuse, R10, 0x1 ;  /* 0x0000000a9f9e7211 */ /* 0x042fe400078808ff */
[----:B------:R-:W-:Y:S02]  /*4cd0*/  F2FP.BF16.F32.PACK_AB R88, RZ, R88 ;  /* 0x00000058ff58723e */ /* 0x000fe400000010ff */
[----:B------:R-:W-:Y:S02]  /*4ce0*/  LEA.HI.X R159, R159, R11, R160, 0x1, P4 ;  /* 0x0000000b9f9f7211 */ /* 0x000fe400020f0ca0 */
[----:B------:R-:W-:Y:S01]  /*4cf0*/  PRMT R163, R88, 0x7610, R163 ;  /* 0x0000761058a37816 */ /* 0x000fe200000000a3 */
[----:B------:R-:W-:-:S05]  /*4d00*/  @P2 IMAD.MOV.U32 R88, RZ, RZ, R156 ;  /* 0x000000ffff582224 */ /* 0x000fca00078e009c */
[----:B------:R1:W-:Y:S04]  /*4d10*/  @P2 STG.E.U16 desc[UR36][R88.64+0x2], R163 ;  /* 0x000002a358002986 */ /* 0x0003e8000c101524 */
[----:B------:R-:W2:Y:S01]  /*4d20*/  @P3 LDG.E.LTC128B.U16 R164, desc[UR36][R158.64] ;  /* 0x000000249ea43981 */ /* 0x000ea2000c1e1520 */
[----:B------:R-:W-:Y:S02]  /*4d30*/  IADD3 R162, P2, R4, R162, RZ ;  /* 0x000000a204a27210 */ /* 0x000fe40007f5e0ff */
[----:B------:R-:W-:-:S03]  /*4d40*/  IADD3 R160, P4, R224, UR4, RZ ;  /* 0x00000004e0a07c10 */ /* 0x000fc6000ff9e0ff */
[----:B-1----:R-:W-:Y:S01]  /*4d50*/  IMAD.X R163, R5, 0x1, R165, P2 ;  /* 0x0000000105a37824 */ /* 0x002fe200010e06a5 */
[----:B------:R-:W-:Y:S01]  /*4d60*/  ISETP.GT.AND P2, PT, R0, 0x1, P1 ;  /* 0x000000010000780c */ /* 0x000fe20000f44270 */
[----:B------:R-:W-:-:S04]  /*4d70*/  IMAD.WIDE.U32 R162, R6, UR44, R162 ;  /* 0x0000002c06a27c25 */ /* 0x000fc8000f8e00a2 */
[----:B------:R-:W-:Y:S01]  /*4d80*/  IMAD.IADD R89, R7, 0x1, R163 ;  /* 0x0000000107597824 */ /* 0x000fe200078e02a3 */
[----:B------:R-:W-:-:S04]  /*4d90*/  LEA R88, P5, R162, R10, 0x1 ;  /* 0x0000000aa2587211 */ /* 0x000fc800078a08ff */
[----:B------:R-:W-:Y:S01]  /*4da0*/  LEA.HI.X R89, R162, R11, R89, 0x1, P5 ;  /* 0x0000000ba2597211 */ /* 0x000fe200028f0c59 */
[----:B--2---:R-:W-:-:S04]  /*4db0*/  IMAD.U32 R161, R164, 0x10000, RZ ;  /* 0x00010000a4a17824 */ /* 0x004fc800078e00ff */
[----:B------:R-:W-:-:S04]  /*4dc0*/  FMUL R161, R161, R22 ;  /* 0x00000016a1a17220 */ /* 0x000fc80000400000 */
[----:B------:R-:W-:-:S05]  /*4dd0*/  FFMA R161, R90, R23, R161 ;  /* 0x000000175aa17223 */ /* 0x000fca00000000a1 */
[----:B------:R-:W-:Y:S02]  /*4de0*/  F2FP.BF16.F32.PACK_AB R90, RZ, R161 ;  /* 0x000000a1ff5a723e */ /* 0x000fe400000010ff */
[----:B------:R-:W-:Y:S02]  /*4df0*/  IADD3.X R161, R225, UR5, RZ, P4, !PT ;  /* 0x00000005e1a17c10 */ /* 0x000fe4000a7fe4ff */
[----:B------:R-:W-:-:S05]  /*4e00*/  PRMT R163, R90, 0x7610, R163 ;  /* 0x000076105aa37816 */ /* 0x000fca00000000a3 */
[----:B------:R-:W-:Y:S04]  /*4e10*/  @P3 STG.E.U16 desc[UR36][R160.64], R163 ;  /* 0x000000a3a0003986 */ /* 0x000fe8000c101524 */
[----:B------:R-:W2:Y:S01]  /*4e20*/  @P2 LDG.E.LTC128B.U16 R164, desc[UR36][R88.64+0x2] ;  /* 0x0000022458a42981 */ /* 0x000ea2000c1e1520 */
[----:B------:R-:W-:Y:S01]  /*4e30*/  ISETP.GT.AND P4, PT, R0, 0x8, P0 ;  /* 0x000000080000780c */ /* 0x000fe20000784270 */
[----:B--2---:R-:W-:-:S04]  /*4e40*/  IMAD.U32 R159, R164, 0x10000, RZ ;  /* 0x00010000a49f7824 */ /* 0x004fc800078e00ff */
[----:B------:R-:W-:-:S04]  /*4e50*/  FMUL R90, R159, R22 ;  /* 0x000000169f5a7220 */ /* 0x000fc80000400000 */
[----:B------:R-:W-:Y:S01]  /*4e60*/  FFMA R91, R91, R23, R90 ;  /* 0x000000175b5b7223 */ /* 0x000fe2000000005a */
[----:B------:R-:W-:-:S04]  /*4e70*/  IADD3 R90, P3, R224, UR4, RZ ;  /* 0x00000004e05a7c10 */ /* 0x000fc8000ff7e0ff */
[----:B------:R-:W-:Y:S02]  /*4e80*/  F2FP.BF16.F32.PACK_AB R158, RZ, R91 ;  /* 0x0000005bff9e723e */ /* 0x000fe400000010ff */
[----:B------:R-:W-:-:S05]  /*4e90*/  IADD3.X R91, R225, UR5, RZ, P3, !PT ;  /* 0x00000005e15b7c10 */ /* 0x000fca0009ffe4ff */
[----:B------:R1:W-:Y:S04]  /*4ea0*/  @P2 STG.E.U16 desc[UR36][R90.64+0x2], R158 ;  /* 0x0000029e5a002986 */ /* 0x0003e8000c101524 */
[----:B------:R-:W2:Y:S01]  /*4eb0*/  @P4 LDG.E.LTC128B.U16 R164, desc[UR36][R154.64+0x10] ;  /* 0x000010249aa44981 */ /* 0x000ea2000c1e1520 */
[----:B------:R-:W-:Y:S01]  /*4ec0*/  ISETP.GT.AND P2, PT, R0, 0x9, P0 ;  /* 0x000000090000780c */ /* 0x000fe20000744270 */
[----:B-1----:R-:W-:Y:S02]  /*4ed0*/  @P4 IMAD.MOV.U32 R90, RZ, RZ, R156 ;  /* 0x000000ffff5a4224 */ /* 0x002fe400078e009c */
[----:B------:R-:W-:Y:S02]  /*4ee0*/  @P4 IMAD.MOV.U32 R91, RZ, RZ, R157 ;  /* 0x000000ffff5b4224 */ /* 0x000fe400078e009d */
[----:B--2---:R-:W-:-:S04]  /*4ef0*/  IMAD.U32 R159, R164, 0x10000, RZ ;  /* 0x00010000a49f7824 */ /* 0x004fc800078e00ff */
[----:B------:R-:W-:-:S04]  /*4f00*/  FMUL R159, R159, R22 ;  /* 0x000000169f9f7220 */ /* 0x000fc80000400000 */
[----:B------:R-:W-:-:S05]  /*4f10*/  FFMA R159, R92, R23, R159 ;  /* 0x000000175c9f7223 */ /* 0x000fca000000009f */
[----:B------:R-:W-:-:S04]  /*4f20*/  F2FP.BF16.F32.PACK_AB R159, RZ, R159 ;  /* 0x0000009fff9f723e */ /* 0x000fc800000010ff */
[----:B------:R-:W-:-:S05]  /*4f30*/  PRMT R160, R159, 0x7610, R160 ;  /* 0x000076109fa07816 */ /* 0x000fca00000000a0 */
        /* <DEDUP_REMOVED lines=12> */
[----:B------:R-:W-:Y:S02]  /*5000*/  ISETP.GT.AND P4, PT, R0, 0x9, P1 ;  /* 0x000000090000780c */ /* 0x000fe40000f84270 */
[----:B------:R-:W-:Y:S01]  /*5010*/  IADD3 R92, P2, R224, UR4, RZ ;  /* 0x00000004e05c7c10 */ /* 0x000fe2000ff5e0ff */
[----:B--2---:R-:W-:-:S04]  /*5020*/  IMAD.U32 R93, R164, 0x10000, RZ ;  /* 0x00010000a45d7824 */ /* 0x004fc800078e00ff */
[----:B------:R-:W-:-:S04]  /*5030*/  FMUL R93, R93, R22 ;  /* 0x000000165d5d7220 */ /* 0x000fc80000400000 */
[----:B------:R-:W-:-:S05]  /*5040*/  FFMA R93, R94, R23, R93 ;  /* 0x000000175e5d7223 */ /* 0x000fca000000005d */
[----:B-1----:R-:W-:Y:S02]  /*5050*/  F2FP.BF16.F32.PACK_AB R91, RZ, R93 ;  /* 0x0000005dff5b723e */ /* 0x002fe400000010ff */
        /* <DEDUP_REMOVED lines=538> */
[----:B------:R-:W-:Y:S02]  /*7200*/  ISETP.GT.AND P1, PT, R0, 0x79, P1 ;  /* 0x000000790000780c */ /* 0x000fe40000f24270 */
[----:B-1----:R-:W-:Y:S01]  /*7210*/  IADD3 R90, P0, R224, UR4, RZ ;  /* 0x00000004e05a7c10 */ /* 0x002fe2000ff1e0ff */
[----:B---3--:R-:W-:-:S04]  /*7220*/  IMAD.U32 R91, R164, 0x10000, RZ ;  /* 0x00010000a45b7824 */ /* 0x008fc800078e00ff */
[----:B------:R-:W-:-:S04]  /*7230*/  FMUL R91, R91, R22 ;  /* 0x000000165b5b7220 */ /* 0x000fc80000400000 */
[----:B------:R-:W-:-:S05]  /*7240*/  FFMA R91, R150, R23, R91 ;  /* 0x00000017965b7223 */ /* 0x000fca000000005b */
[----:B------:R-:W-:Y:S02]  /*7250*/  F2FP.BF16.F32.PACK_AB R92, RZ, R91 ;  /* 0x0000005bff5c723e */ /* 0x000fe400000010ff */
[----:B------:R-:W-:Y:S02]  /*7260*/  IADD3.X R91, R225, UR5, RZ, P0, !PT ;  /* 0x00000005e15b7c10 */ /* 0x000fe400087fe4ff */
[----:B------:R-:W-:-:S05]  /*7270*/  PRMT R95, R92, 0x7610, R95 ;  /* 0x000076105c5f7816 */ /* 0x000fca000000005f */
[----:B------:R1:W-:Y:S04]  /*7280*/  @P2 STG.E.U16 desc[UR36][R90.64+0xf0], R95 ;  /* 0x0000f05f5a002986 */ /* 0x0003e8000c101524 */
[----:B------:R3:W4:Y:S01]  /*7290*/  @P1 LDG.E.LTC128B.U16 R164, desc[UR36][R88.64+0xf2] ;  /* 0x0000f22458a41981 */ /* 0x000722000c1e1520 */
[----:B------:R-:W-:-:S05]  /*72a0*/  IADD3 R223, P0, R223, 0x100, RZ ;  /* 0x00000100dfdf7810 */ /* 0x000fca0007f1e0ff */
[----:B--2---:R-:W-:Y:S01]  /*72b0*/  IMAD.X R93, RZ, RZ, UR9, P0 ;  /* 0x00000009ff5d7e24 */ /* 0x004fe200080e06ff */
[----:B------:R-:W-:-:S03]  /*72c0*/  ISETP.GT.AND P0, PT, R3, 0x100, PT ;  /* 0x000001000300780c */ /* 0x000fc60003f04270 */
[----:B------:R-:W-:Y:S01]  /*72d0*/  IMAD R92, R93, R8, RZ ;  /* 0x000000085d5c7224 */ /* 0x000fe200078e02ff */
[----:B------:R-:W-:Y:S02]  /*72e0*/  ISETP.GT.AND P2, PT, R0, RZ, P0 ;  /* 0x000000ff0000720c */ /* 0x000fe40000744270 */
[----:B---3--:R-:W-:Y:S01]  /*72f0*/  IADD3 R88, P3, R224, UR4, RZ ;  /* 0x00000004e0587c10 */ /* 0x008fe2000ff7e0ff */
[----:B------:R-:W-:-:S03]  /*7300*/  IMAD R97, R223, R9, R92 ;  /* 0x00000009df617224 */ /* 0x000fc600078e025c */
[----:B------:R-:W-:Y:S01]  /*7310*/  IADD3.X R89, R225, UR5, RZ, P3, !PT ;  /* 0x00000005e1597c10 */ /* 0x000fe20009ffe4ff */
[----:B----4-:R-:W-:-:S04]  /*7320*/  IMAD.U32 R93, R164, 0x10000, RZ ;  /* 0x00010000a45d7824 */ /* 0x010fc800078e00ff */
[----:B------:R-:W-:Y:S01]  /*7330*/  FMUL R94, R93, R22 ;  /* 0x000000165d5e7220 */ /* 0x000fe20000400000 */
[----:B------:R-:W-:-:S04]  /*7340*/  IMAD.WIDE.U32 R92, R223, R8, R14 ;  /* 0x00000008df5c7225 */ /* 0x000fc800078e000e */
[----:B------:R-:W-:Y:S01]  /*7350*/  FFMA R94, R151, R23, R94 ;  /* 0x00000017975e7223 */ /* 0x000fe2000000005e */
[----:B------:R-:W-:Y:S01]  /*7360*/  IMAD.IADD R9, R93, 0x1, R97 ;  /* 0x000000015d097824 */ /* 0x000fe200078e0261 */
[----:B-1----:R-:W-:-:S03]  /*7370*/  LEA R90, P4, R92, R10, 0x1 ;  /* 0x0000000a5c5a7211 */ /* 0x002fc600078808ff */
[----:B------:R-:W-:Y:S02]  /*7380*/  F2FP.BF16.F32.PACK_AB R94, RZ, R94 ;  /* 0x0000005eff5e723e */ /* 0x000fe400000010ff */
[----:B------:R-:W-:Y:S02]  /*7390*/  LEA.HI.X R91, R92, R11, R9, 0x1, P4 ;  /* 0x0000000b5c5b7211 */ /* 0x000fe400020f0c09 */
[----:B------:R-:W-:-:S05]  /*73a0*/  PRMT R93, R94, 0x7610, R93 ;  /* 0x000076105e5d7816 */ /* 0x000fca000000005d */
[----:B------:R1:W-:Y:S04]  /*73b0*/  @P1 STG.E.U16 desc[UR36][R88.64+0xf2], R93 ;  /* 0x0000f25d58001986 */ /* 0x0003e8000c101524 */
[----:B------:R-:W2:Y:S01]  /*73c0*/  @P2 LDG.E.LTC128B.U16 R164, desc[UR36][R90.64] ;  /* 0x000000245aa42981 */ /* 0x000ea2000c1e1520 */
[----:B------:R-:W-:Y:S01]  /*73d0*/  IMAD.U32 R96, RZ, RZ, UR6 ;  /* 0x00000006ff607e24 */ /* 0x000fe2000f8e00ff */
[----:B------:R-:W-:Y:S01]  /*73e0*/  ISETP.GT.AND P3, PT, R0, 0x1, P0 ;  /* 0x000000010000780c */ /* 0x000fe20000764270 */
[----:B------:R-:W-:Y:S01]  /*73f0*/  IMAD.U32 R94, RZ, RZ, UR6 ;  /* 0x00000006ff5e7e24 */ /* 0x000fe2000f8e00ff */
[----:B------:R-:W-:Y:S01]  /*7400*/  BSSY B1, `(.L_x_46) ;  /* 0x0000013000017945 */ /* 0x000fe20003800000 */
[----:B------:R-:W-:Y:S02]  /*7410*/  IMAD.U32 R99, RZ, RZ, UR7 ;  /* 0x00000007ff637e24 */ /* 0x000fe4000f8e00ff */
[----:B-1----:R-:W-:-:S03]  /*7420*/  IMAD.WIDE.U32 R92, R223, R8, R4 ;  /* 0x00000008df5c7225 */ /* 0x002fc600078e0004 */
[----:B------:R-:W-:Y:S01]  /*7430*/  SHF.L.U64.HI R89, R94, 0x9, R99 ;  /* 0x000000095e597819 */ /* 0x000fe20000010263 */
[----:B------:R-:W-:Y:S02]  /*7440*/  IMAD.IADD R93, R97, 0x1, R93 ;  /* 0x00000001615d7824 */ /* 0x000fe400078e025d */
[----:B------:R-:W-:-:S04]  /*7450*/  IMAD.WIDE.U32 R92, R6, UR44, R92 ;  /* 0x0000002c065c7c25 */ /* 0x000fc8000f8e005c */
[----:B--2---:R-:W-:-:S04]  /*7460*/  IMAD.U32 R9, R164, 0x10000, RZ ;  /* 0x00010000a4097824 */ /* 0x004fc800078e00ff */
[----:B------:R-:W-:Y:S01]  /*7470*/  FMUL R95, R9, R22 ;  /* 0x00000016095f7220 */ /* 0x000fe20000400000 */
[----:B------:R-:W-:-:S03]  /*7480*/  IMAD.SHL.U32 R9, R96, 0x200, RZ ;  /* 0x0000020060097824 */ /* 0x000fc600078e00ff */
[----:B------:R-:W-:Y:S01]  /*7490*/  FFMA R95, R24, R23, R95 ;  /* 0x00000017185f7223 */ /* 0x000fe2000000005f */
[----:B------:R-:W-:Y:S01]  /*74a0*/  IMAD.IADD R24, R7, 0x1, R93 ;  /* 0x0000000107187824 */ /* 0x000fe200078e025d */
[----:B------:R-:W-:Y:S02]  /*74b0*/  IADD3 R90, P1, R9, R20, RZ ;  /* 0x00000014095a7210 */ /* 0x000fe40007f3e0ff */
[C---:B------:R-:W-:Y:S02]  /*74c0*/  LEA R20, P4, R92.reuse, R10, 0x1 ;  /* 0x0000000a5c147211 */ /* 0x040fe400078808ff */
[----:B------:R-:W-:Y:S01]  /*74d0*/  F2FP.BF16.F32.PACK_AB R95, RZ, R95 ;  /* 0x0000005fff5f723e */ /* 0x000fe200000010ff */
[----:B------:R-:W-:Y:S01]  /*74e0*/  IMAD.X R91, R89, 0x1, R21, P1 ;  /* 0x00000001595b7824 */ /* 0x000fe200008e0615 */
[----:B------:R-:W-:-:S04]  /*74f0*/  LEA.HI.X R21, R92, R11, R24, 0x1, P4 ;  /* 0x0000000b5c157211 */ /* 0x000fc800020f0c18 */
[----:B------:R1:W-:Y:S01]  /*7500*/  @P2 STG.E.U16 desc[UR36][R90.64], R95 ;  /* 0x0000005f5a002986 */ /* 0x0003e2000c101524 */
[----:B------:R-:W-:Y:S05]  /*7510*/  @!P3 BRA `(.L_x_47) ;  /* 0x000000000004b947 */ /* 0x000fea0003800000 */
[----:B------:R2:W5:Y:S02]  /*7520*/  LDG.E.LTC128B.U16 R164, desc[UR36][R20.64+0x2] ;  /* 0x0000022414a47981 */ /* 0x000564000c1e1520 */
.L_x_47:
[----:B------:R-:W-:Y:S05]  /*7530*/  BSYNC B1 ;  /* 0x0000000000017941 */ /* 0x000fea0003800000 */
.L_x_46:
[----:B-----5:R-:W-:Y:S01]  /*7540*/  IMAD.U32 R13, R164, 0x10000, RZ ;  /* 0x00010000a40d7824 */ /* 0x020fe200078e00ff */
[----:B------:R-:W-:Y:S01]  /*7550*/  ISETP.GT.AND P1, PT, R3, 0x108, PT ;  /* 0x000001080300780c */ /* 0x000fe20003f24270 */
[----:B------:R-:W-:Y:S01]  /*7560*/  IMAD.WIDE.U32 R152, R223, R8, R152 ;  /* 0x00000008df987225 */ /* 0x000fe200078e0098 */
[----:B------:R-:W-:Y:S03]  /*7570*/  BSSY B1, `(.L_x_48) ;  /* 0x0000011000017945 */ /* 0x000fe60003800000 */
[----:B------:R-:W-:Y:S01]  /*7580*/  FMUL R14, R13, R22 ;  /* 0x000000160d0e7220 */ /* 0x000fe20000400000 */
[----:B------:R-:W-:Y:S01]  /*7590*/  ISETP.GT.AND P2, PT, R0, RZ, P1 ;  /* 0x000000ff0000720c */ /* 0x000fe20000f44270 */
[----:B------:R-:W-:Y:S01]  /*75a0*/  IMAD.IADD R97, R97, 0x1, R153 ;  /* 0x0000000161617824 */ /* 0x000fe200078e0299 */
[-C--:B------:R-:W-:Y:S01]  /*75b0*/  IADD3 R13, P4, R12, R152.reuse, RZ ;  /* 0x000000980c0d7210 */ /* 0x080fe20007f9e0ff */
[----:B------:R-:W-:Y:S01]  /*75c0*/  FFMA R25, R25, R23, R14 ;  /* 0x0000001719197223 */ /* 0x000fe2000000000e */
[----:B------:R-:W-:-:S03]  /*75d0*/  IADD3 R14, P5, R4, R152, RZ ;  /* 0x00000098040e7210 */ /* 0x000fc60007fbe0ff */
[----:B------:R-:W-:Y:S01]  /*75e0*/  IMAD.X R4, R97, 0x1, R15, P4 ;  /* 0x0000000161047824 */ /* 0x000fe200020e060f */
[----:B------:R-:W-:Y:S01]  /*75f0*/  LEA R12, P4, R13, R10, 0x1 ;  /* 0x0000000a0d0c7211 */ /* 0x000fe200078808ff */
[----:B------:R-:W-:Y:S01]  /*7600*/  IMAD.X R15, R5, 0x1, R97, P5 ;  /* 0x00000001050f7824 */ /* 0x000fe200028e0661 */
[----:B------:R-:W-:Y:S01]  /*7610*/  F2FP.BF16.F32.PACK_AB R25, RZ, R25 ;  /* 0x00000019ff19723e */ /* 0x000fe200000010ff */
[----:B------:R-:W-:Y:S01]  /*7620*/  @P3 IMAD.MOV.U32 R5, RZ, RZ, R91 ;  /* 0x000000ffff053224 */ /* 0x000fe200078e005b */
[----:B------:R-:W-:Y:S01]  /*7630*/  LEA.HI.X R13, R13, R11, R4, 0x1, P4 ;  /* 0x0000000b0d0d7211 */ /* 0x000fe200020f0c04 */
[----:B------:R-:W-:-:S05]  /*7640*/  @P3 IMAD.MOV.U32 R4, RZ, RZ, R90 ;  /* 0x000000ffff043224 */ /* 0x000fca00078e005a */
[----:B------:R3:W-:Y:S01]  /*7650*/  @P3 STG.E.U16 desc[UR36][R4.64+0x2], R25 ;  /* 0x0000021904003986 */ /* 0x0007e2000c101524 */
[----:B------:R-:W-:Y:S05]  /*7660*/  @!P2 BRA `(.L_x_49) ;  /* 0x000000000004a947 */ /* 0x000fea0003800000 */
[----:B------:R4:W5:Y:S02]  /*7670*/  LDG.E.LTC128B.U16 R164, desc[UR36][R12.64] ;  /* 0x000000240ca47981 */ /* 0x000964000c1e1520 */
.L_x_49:
[----:B------:R-:W-:Y:S05]  /*7680*/  BSYNC B1 ;  /* 0x0000000000017941 */ /* 0x000fea0003800000 */
.L_x_48:
[----:B-----5:R-:W-:Y:S01]  /*7690*/  IMAD.U32 R3, R164, 0x10000, RZ ;  /* 0x00010000a4037824 */ /* 0x020fe200078e00ff */
[----:B---3--:R-:W-:Y:S01]  /*76a0*/  IADD3 R4, P3, R9, R224, RZ ;  /* 0x000000e009047210 */ /* 0x008fe20007f7e0ff */
[----:B----4-:R-:W-:Y:S01]  /*76b0*/  IMAD.WIDE.U32 R12, R6, UR44, R14 ;  /* 0x0000002c060c7c25 */ /* 0x010fe2000f8e000e */
[----:B------:R-:W-:Y:S03]  /*76c0*/  BSSY B1, `(.L_x_50) ;  /* 0x000000c000017945 */ /* 0x000fe60003800000 */
[----:B------:R-:W-:Y:S01]  /*76d0*/  FMUL R3, R3, R22 ;  /* 0x0000001603037220 */ /* 0x000fe20000400000 */
[----:B------:R-:W-:Y:S01]  /*76e0*/  IMAD.X R5, R89, 0x1, R225, P3 ;  /* 0x0000000159057824 */ /* 0x000fe200018e06e1 */
[----:B------:R-:W-:Y:S02]  /*76f0*/  LEA R10, P4, R12, R10, 0x1 ;  /* 0x0000000a0c0a7211 */ /* 0x000fe400078808ff */
[----:B------:R-:W-:Y:S01]  /*7700*/  FFMA R3, R26, R23, R3 ;  /* 0x000000171a037223 */ /* 0x000fe20000000003 */
[----:B------:R-:W-:-:S04]  /*7710*/  IMAD.IADD R7, R7, 0x1, R13 ;  /* 0x0000000107077824 */ /* 0x000fc800078e020d */
[----:B------:R-:W-:Y:S02]  /*7720*/  F2FP.BF16.F32.PACK_AB R3, RZ, R3 ;  /* 0x00000003ff03723e */ /* 0x000fe400000010ff */
[----:B------:R-:W-:Y:S02]  /*7730*/  LEA.HI.X R11, R12, R11, R7, 0x1, P4 ;  /* 0x0000000b0c0b7211 */ /* 0x000fe400020f0c07 */
[----:B------:R-:W-:Y:S01]  /*7740*/  ISETP.GT.AND P4, PT, R0, 0x1, P1 ;  /* 0x000000010000780c */ /* 0x000fe20000f84270 */
[----:B------:R3:W-:-:S12]  /*7750*/  @P2 STG.E.U16 desc[UR36][R4.64], R3 ;  /* 0x0000000304002986 */ /* 0x0007d8000c101524 */
[----:B---3--:R-:W-:Y:S05]  /*7760*/  @!P4 BRA `(.L_x_51) ;  /* 0x000000000004c947 */ /* 0x008fea0003800000 */
[----:B------:R3:W5:Y:S02]  /*7770*/  LDG.E.LTC128B.U16 R164, desc[UR36][R10.64+0x2] ;  /* 0x000002240aa47981 */ /* 0x000764000c1e1520 */
.L_x_51:
[----:B------:R-:W-:Y:S05]  /*7780*/  BSYNC B1 ;  /* 0x0000000000017941 */ /* 0x000fea0003800000 */
.L_x_50:
[----:B-----5:R-:W-:Y:S01]  /*7790*/  IMAD.U32 R3, R164, 0x10000, RZ ;  /* 0x00010000a4037824 */ /* 0x020fe200078e00ff */
[----:B------:R-:W-:Y:S01]  /*77a0*/  ISETP.GT.AND P3, PT, R0, 0x8, P0 ;  /* 0x000000080000780c */ /* 0x000fe20000764270 */
[----:B------:R-:W-:Y:S02]  /*77b0*/  BSSY B1, `(.L_x_52) ;  /* 0x0000009000017945 */ /* 0x000fe40003800000 */
[----:B------:R-:W-:-:S04]  /*77c0*/  FMUL R4, R3, R22 ;  /* 0x0000001603047220 */ /* 0x000fc80000400000 */
[----:B------:R-:W-:Y:S01]  /*77d0*/  FFMA R27, R27, R23, R4 ;  /* 0x000000171b1b7223 */ /* 0x000fe20000000004 */
[----:B------:R-:W-:-:S04]  /*77e0*/  IADD3 R4, P2, R9, R224, RZ ;  /* 0x000000e009047210 */ /* 0x000fc80007f5e0ff */
[----:B------:R-:W-:Y:S01]  /*77f0*/  F2FP.BF16.F32.PACK_AB R27, RZ, R27 ;  /* 0x0000001bff1b723e */ /* 0x000fe200000010ff */
[----:B------:R-:W-:-:S05]  /*7800*/  IMAD.X R5, R89, 0x1, R225, P2 ;  /* 0x0000000159057824 */ /* 0x000fca00010e06e1 */
[----:B------:R4:W-:Y:S01]  /*7810*/  @P4 STG.E.U16 desc[UR36][R4.64+0x2], R27 ;  /* 0x0000021b04004986 */ /* 0x0009e2000c101524 */
[----:B------:R-:W-:Y:S05]  /*7820*/  @!P3 BRA `(.L_x_53) ;  /* 0x000000000004b947 */ /* 0x000fea0003800000 */
[----:B------:R0:W5:Y:S02]  /*7830*/  LDG.E.LTC128B.U16 R164, desc[UR36][R20.64+0x10] ;  /* 0x0000102414a47981 */ /* 0x000164000c1e1520 */
.L_x_53:
[----:B------:R-:W-:Y:S05]  /*7840*/  BSYNC B1 ;  /* 0x0000000000017941 */ /* 0x000fea0003800000 */
.L_x_52:
[----:B-----5:R-:W-:Y:S01]  /*7850*/  IMAD.U32 R3, R164, 0x10000, RZ ;  /* 0x00010000a4037824 */ /* 0x020fe200078e00ff */
[----:B------:R-:W-:Y:S01]  /*7860*/  ISETP.GT.AND P2, PT, R0, 0x9, P0 ;  /* 0x000000090000780c */ /* 0x000fe20000744270 */
[----:B----4-:R-:W-:Y:S01]  /*7870*/  @P3 IMAD.MOV.U32 R4, RZ, RZ, R90 ;  /* 0x000000ffff043224 */ /* 0x010fe200078e005a */
[----:B------:R-:W-:Y:S01]  /*7880*/  BSSY B1, `(.L_x_54) ;  /* 0x0000008000017945 */ /* 0x000fe20003800000 */
[----:B------:R-:W-:Y:S01]  /*7890*/  FMUL R3, R3, R22 ;  /* 0x0000001603037220 */ /* 0x000fe20000400000 */
[----:B------:R-:W-:-:S03]  /*78a0*/  @P3 IMAD.MOV.U32 R5, RZ, RZ, R91 ;  /* 0x000000ffff053224 */ /* 0x000fc600078e005b */
[----:B------:R-:W-:-:S05]  /*78b0*/  FFMA R3, R28, R23, R3 ;  /* 0x000000171c037223 */ /* 0x000fca0000000003 */
[----:B------:R-:W-:-:S05]  /*78c0*/  F2FP.BF16.F32.PACK_AB R3, RZ, R3 ;  /* 0x00000003ff03723e */ /* 0x000fca00000010ff */
[----:B------:R4:W-:Y:S01]  /*78d0*/  @P3 STG.E.U16 desc[UR36][R4.64+0x10], R3 ;  /* 0x0000100304003986 */ /* 0x0009e2000c101524 */
[----:B------:R-:W-:Y:S05]  /*78e0*/  @!P2 BRA `(.L_x_55) ;  /* 0x000000000004a947 */ /* 0x000fea0003800000 */
[----:B------:R0:W5:Y:S02]  /*78f0*/  LDG.E.LTC128B.U16 R164, desc[UR36][R20.64+0x12] ;  /* 0x0000122414a47981 */ /* 0x000164000c1e1520 */
.L_x_55:
[----:B------:R-:W-:Y:S05]  /*7900*/  BSYNC B1 ;  /* 0x0000000000017941 */ /* 0x000fea0003800000 */
.L_x_54:
[----:B----45:R-:W-:Y:S01]  /*7910*/  IMAD.U32 R3, R164, 0x10000, RZ ;  /* 0x00010000a4037824 */ /* 0x030fe200078e00ff */
[----:B------:R-:W-:Y:S01]  /*7920*/  ISETP.GT.AND P3, PT, R0, 0x8, P1 ;  /* 0x000000080000780c */ /* 0x000fe20000f64270 */
[----:B------:R-:W-:Y:S01]  /*7930*/  @P2 IMAD.MOV.U32 R5, RZ, RZ, R91 ;  /* 0x000000ffff052224 */ /* 0x000fe200078e005b */
[----:B------:R-:W-:Y:S01]  /*7940*/  BSSY B1, `(.L_x_56) ;  /* 0x0000009000017945 */ /* 0x000fe20003800000 */
[----:B------:R-:W-:-:S04]  /*7950*/  FMUL R4, R3, R22 ;  /* 0x0000001603047220 */ /* 0x000fc80000400000 */
[----:B------:R-:W-:-:S05]  /*7960*/  FFMA R4, R29, R23, R4 ;  /* 0x000000171d047223 */ /* 0x000fca0000000004 */
[----:B------:R-:W-:-:S04]  /*7970*/  F2FP.BF16.F32.PACK_AB R4, RZ, R4 ;  /* 0x00000004ff04723e */ /* 0x000fc800000010ff */
[----:B------:R-:W-:Y:S01]  /*7980*/  PRMT R3, R4, 0x7610, R3 ;  /* 0x0000761004037816 */ /* 0x000fe20000000003 */
[----:B------:R-:W-:-:S05]  /*7990*/  @P2 IMAD.MOV.U32 R4, RZ, RZ, R90 ;  /* 0x000000ffff042224 */ /* 0x000fca00078e005a */
[----:B------:R4:W-:Y:S01]  /*79a0*/  @P2 STG.E.U16 desc[UR36][R4.64+0x12], R3 ;  /* 0x0000120304002986 */ /* 0x0009e2000c101524 */
[----:B------:R-:W-:Y:S05]  /*79b0*/  @!P3 BRA `(.L_x_57) ;  /* 0x000000000004b947 */ /* 0x000fea0003800000 */
[----:B------:R0:W5:Y:S02]  /*79c0*/  LDG.E.LTC128B.U16 R164, desc[UR36][R10.64+0x10] ;  /* 0x000010240aa47981 */ /* 0x000164000c1e1520 */
.L_x_57:
[----:B------:R-:W-:Y:S05]  /*79d0*/  BSYNC B1 ;  /* 0x0000000000017941 */ /* 0x000fea0003800000 */
.L_x_56:
[----:B----45:R-:W-:Y:S01]  /*79e0*/  IMAD.U32 R3, R164, 0x10000, RZ ;  /* 0x00010000a4037824 */ /* 0x030fe200078e00ff */
[----:B------:R-:W-:Y:S01]  /*79f0*/  IADD3 R4, P2, R224, R9, RZ ;  /* 0x00000009e0047210 */ /* 0x000fe20007f5e0ff */
[----:B------:R-:W-:Y:S01]  /*7a00*/  BSSY B1, `(.L_x_58) ;  /* 0x0000009000017945 */ /* 0x000fe20003800000 */
[----:B------:R-:W-:Y:S01]  /*7a10*/  ISETP.GT.AND P4, PT, R0, 0x9, P1 ;  /* 0x000000090000780c */ /* 0x000fe20000f84270 */
[----:B------:R-:W-:Y:S02]  /*7a20*/  FMUL R3, R3, R22 ;  /* 0x0000001603037220 */ /* 0x000fe40000400000 */
[----:B------:R-:W-:Y:S02]  /*7a30*/  IMAD.X R5, R225, 0x1, R89, P2 ;  /* 0x00000001e1057824 */ /* 0x000fe400010e0659 */
[----:B------:R-:W-:-:S05]  /*7a40*/  FFMA R3, R30, R23, R3 ;  /* 0x000000171e037223 */ /* 0x000fca0000000003 */
[----:B------:R-:W-:-:S05]  /*7a50*/  F2FP.BF16.F32.PACK_AB R3, RZ, R3 ;  /* 0x00000003ff03723e */ /* 0x000fca00000010ff */
[----:B------:R4:W-:Y:S01]  /*7a60*/  @P3 STG.E.U16 desc[UR36][R4.64+0x10], R3 ;  /* 0x0000100304003986 */ /* 0x0009e2000c101524 */
[----:B------:R-:W-:Y:S05]  /*7a70*/  @!P4 BRA `(.L_x_59) ;  /* 0x000000000004c947 */ /* 0x000fea0003800000 */
[----:B------:R0:W5:Y:S02]  /*7a80*/  LDG.E.LTC128B.U16 R164, desc[UR36][R10.64+0x12] ;  /* 0x000012240aa47981 */ /* 0x000164000c1e1520 */
.L_x_59:
[----:B------:R-:W-:Y:S05]  /*7a90*/  BSYNC B1 ;  /* 0x0000000000017941 */ /* 0x000fea0003800000 */
.L_x_58:
[----:B----45:R-:W-:Y:S01]  /*7aa0*/  IMAD.U32 R3, R164, 0x10000, RZ ;  /* 0x00010000a4037824 */ /* 0x030fe200078e00ff */
        /* <DEDUP_REMOVED lines=10> */
.L_x_61:
[----:B------:R-:W-:Y:S05]  /*7b50*/  BSYNC B1 ;  /* 0x0000000000017941 */ /* 0x000fea0003800000 */
.L_x_60:
        /* <DEDUP_REMOVED lines=11> */
.L_x_63:
[----:B------:R-:W-:Y:S05]  /*7c10*/  BSYNC B1 ;  /* 0x0000000000017941 */ /* 0x000fea0003800000 */
.L_x_62:
        /* <DEDUP_REMOVED lines=12> */
.L_x_65:
[----:B------:R-:W-:Y:S05]  /*7ce0*/  BSYNC B1 ;  /* 0x0000000000017941 */ /* 0x000fea0003800000 */
.L_x_64:
        /* <DEDUP_REMOVED lines=11> */
.L_x_67:
[----:B------:R-:W-:Y:S05]  /*7da0*/  BSYNC B1 ;  /* 0x0000000000017941 */ /* 0x000fea0003800000 */
.L_x_66:
        /* <DEDUP_REMOVED lines=11> */
.L_x_69:
[----:B------:R-:W-:Y:S05]  /*7e60*/  BSYNC B1 ;  /* 0x0000000000017941 */ /* 0x000fea0003800000 */
.L_x_68:
        /* <DEDUP_REMOVED lines=11> */
.L_x_71:
[----:B------:R-:W-:Y:S05]  /*7f20*/  BSYNC B1 ;  /* 0x0000000000017941 */ /* 0x000fea0003800000 */
.L_x_70:
        /* <DEDUP_REMOVED lines=12> */
.L_x_73:
[----:B------:R-:W-:Y:S05]  /*7ff0*/  BSYNC B1 ;  /* 0x0000000000017941 */ /* 0x000fea0003800000 */
.L_x_72:
        /* <DEDUP_REMOVED lines=11> */
.L_x_75:
[----:B------:R-:W-:Y:S05]  /*80b0*/  BSYNC B1 ;  /* 0x0000000000017941 */ /* 0x000fea0003800000 */
.L_x_74:
        /* <DEDUP_REMOVED lines=11> */
.L_x_77:
[----:B------:R-:W-:Y:S05]  /*8170*/  BSYNC B1 ;  /* 0x0000000000017941 */ /* 0x000fea0003800000 */
.L_x_76:
        /* <DEDUP_REMOVED lines=11> */
.L_x_79:
[----:B------:R-:W-:Y:S05]  /*8230*/  BSYNC B1 ;  /* 0x0000000000017941 */ /* 0x000fea0003800000 */
.L_x_78:
        /* <DEDUP_REMOVED lines=12> */
.L_x_81:
[----:B------:R-:W-:Y:S05]  /*8300*/  BSYNC B1 ;  /* 0x0000000000017941 */ /* 0x000fea0003800000 */
.L_x_80:
        /* <DEDUP_REMOVED lines=11> */
.L_x_83:
[----:B------:R-:W-:Y:S05]  /*83c0*/  BSYNC B1 ;  /* 0x0000000000017941 */ /* 0x000fea0003800000 */
.L_x_82:
        /* <DEDUP_REMOVED lines=11> */
.L_x_85:
[----:B------:R-:W-:Y:S05]  /*8480*/  BSYNC B1 ;  /* 0x0000000000017941 */ /* 0x000fea0003800000 */
.L_x_84:
        /* <DEDUP_REMOVED lines=11> */
.L_x_87:
[----:B------:R-:W-:Y:S05]  /*8540*/  BSYNC B1 ;  /* 0x0000000000017941 */ /* 0x000fea0003800000 */
.L_x_86:
        /* <DEDUP_REMOVED lines=12> */
.L_x_89:
[----:B------:R-:W-:Y:S05]  /*8610*/  BSYNC B1 ;  /* 0x0000000000017941 */ /* 0x000fea0003800000 */
.L_x_88:
        /* <DEDUP_REMOVED lines=11> */
.L_x_91:
[----:B------:R-:W-:Y:S05]  /*86d0*/  BSYNC B1 ;  /* 0x0000000000017941 */ /* 0x000fea0003800000 */
.L_x_90:
        /* <DEDUP_REMOVED lines=11> */
.L_x_93:
[----:B------:R-:W-:Y:S05]  /*8790*/  BSYNC B1 ;  /* 0x0000000000017941 */ /* 0x000fea0003800000 */
.L_x_92:
        /* <DEDUP_REMOVED lines=11> */
.L_x_95:
[----:B------:R-:W-:Y:S05]  /*8850*/  BSYNC B1 ;  /* 0x0000000000017941 */ /* 0x000fea0003800000 */
.L_x_94:
        /* <DEDUP_REMOVED lines=12> */
.L_x_97:
[----:B------:R-:W-:Y:S05]  /*8920*/  BSYNC B1 ;  /* 0x0000000000017941 */ /* 0x000fea0003800000 */
.L_x_96:
        /* <DEDUP_REMOVED lines=11> */
.L_x_99:
[----:B------:R-:W-:Y:S05]  /*89e0*/  BSYNC B1 ;  /* 0x0000000000017941 */ /* 0x000fea0003800000 */
.L_x_98:
        /* <DEDUP_REMOVED lines=11> */
.L_x_101:
[----:B------:R-:W-:Y:S05]  /*8aa0*/  BSYNC B1 ;  /* 0x0000000000017941 */ /* 0x000fea0003800000 */
.L_x_100:
        /* <DEDUP_REMOVED lines=11> */
.L_x_103:
[----:B------:R-:W-:Y:S05]  /*8b60*/  BSYNC B1 ;  /* 0x0000000000017941 */ /* 0x000fea0003800000 */
.L_x_102:
        /* <DEDUP_REMOVED lines=12> */
.L_x_105:
[----:B------:R-:W-:Y:S05]  /*8c30*/  BSYNC B1 ;  /* 0x0000000000017941 */ /* 0x000fea0003800000 */
.L_x_104:
        /* <DEDUP_REMOVED lines=11> */
.L_x_107:
[----:B------:R-:W-:Y:S05]  /*8cf0*/  BSYNC B1 ;  /* 0x0000000000017941 */ /* 0x000fea0003800000 */
.L_x_106:
        /* <DEDUP_REMOVED lines=11> */
.L_x_109:
[----:B------:R-:W-:Y:S05]  /*8db0*/  BSYNC B1 ;  /* 0x0000000000017941 */ /* 0x000fea0003800000 */
.L_x_108:
        /* <DEDUP_REMOVED lines=11> */
.L_x_111:
[----:B------:R-:W-:Y:S05]  /*8e70*/  BSYNC B1 ;  /* 0x0000000000017941 */ /* 0x000fea0003800000 */
.L_x_110:
        /* <DEDUP_REMOVED lines=12> */
.L_x_113:
[----:B------:R-:W-:Y:S05]  /*8f40*/  BSYNC B1 ;  /* 0x0000000000017941 */ /* 0x000fea0003800000 */
.L_x_112:
        /* <DEDUP_REMOVED lines=11> */
.L_x_115:
[----:B------:R-:W-:Y:S05]  /*9000*/  BSYNC B1 ;  /* 0x0000000000017941 */ /* 0x000fea0003800000 */
.L_x_114:
        /* <DEDUP_REMOVED lines=11> */
.L_x_117:
[----:B------:R-:W-:Y:S05]  /*90c0*/  BSYNC B1 ;  /* 0x0000000000017941 */ /* 0x000fea0003800000 */
.L_x_116:
        /* <DEDUP_REMOVED lines=11> */
.L_x_119:
[----:B------:R-:W-:Y:S05]  /*9180*/  BSYNC B1 ;  /* 0x0000000000017941 */ /* 0x000fea0003800000 */
.L_x_118:
        /* <DEDUP_REMOVED lines=12> */
.L_x_121:
[----:B------:R-:W-:Y:S05]  /*9250*/  BSYNC B1 ;  /* 0x0000000000017941 */ /* 0x000fea0003800000 */
.L_x_120:
        /* <DEDUP_REMOVED lines=11> */
.L_x_123:
[----:B------:R-:W-:Y:S05]  /*9310*/  BSYNC B1 ;  /* 0x0000000000017941 */ /* 0x000fea0003800000 */
.L_x_122:
        /* <DEDUP_REMOVED lines=11> */
.L_x_125:
[----:B------:R-:W-:Y:S05]  /*93d0*/  BSYNC B1 ;  /* 0x0000000000017941 */ /* 0x000fea0003800000 */
.L_x_124:
        /* <DEDUP_REMOVED lines=11> */
.L_x_127:
[----:B------:R-:W-:Y:S05]  /*9490*/  BSYNC B1 ;  /* 0x0000000000017941 */ /* 0x000fea0003800000 */
.L_x_126:
        /* <DEDUP_REMOVED lines=12> */
.L_x_129:
[----:B------:R-:W-:Y:S05]  /*9560*/  BSYNC B1 ;  /* 0x0000000000017941 */ /* 0x000fea0003800000 */
.L_x_128:
        /* <DEDUP_REMOVED lines=11> */
.L_x_131:
[----:B------:R-:W-:Y:S05]  /*9620*/  BSYNC B1 ;  /* 0x0000000000017941 */ /* 0x000fea0003800000 */
.L_x_130:
        /* <DEDUP_REMOVED lines=11> */
.L_x_133:
[----:B------:R-:W-:Y:S05]  /*96e0*/  BSYNC B1 ;  /* 0x0000000000017941 */ /* 0x000fea0003800000 */
.L_x_132:
        /* <DEDUP_REMOVED lines=11> */
.L_x_135:
[----:B------:R-:W-:Y:S05]  /*97a0*/  BSYNC B1 ;  /* 0x0000000000017941 */ /* 0x000fea0003800000 */
.L_x_134:
        /* <DEDUP_REMOVED lines=12> */
.L_x_137:
[----:B------:R-:W-:Y:S05]  /*9870*/  BSYNC B1 ;  /* 0x0000000000017941 */ /* 0x000fea0003800000 */
.L_x_136:
        /* <DEDUP_REMOVED lines=11> */
.L_x_139:
[----:B------:R-:W-:Y:S05]  /*9930*/  BSYNC B1 ;  /* 0x0000000000017941 */ /* 0x000fea0003800000 */
.L_x_138:
        /* <DEDUP_REMOVED lines=11> */
.L_x_141:
[----:B------:R-:W-:Y:S05]  /*99f0*/  BSYNC B1 ;  /* 0x0000000000017941 */ /* 0x000fea0003800000 */
.L_x_140:
        /* <DEDUP_REMOVED lines=11> */
.L_x_143:
[----:B------:R-:W-:Y:S05]  /*9ab0*/  BSYNC B1 ;  /* 0x0000000000017941 */ /* 0x000fea0003800000 */
.L_x_142:
        /* <DEDUP_REMOVED lines=12> */
.L_x_145:
[----:B------:R-:W-:Y:S05]  /*9b80*/  BSYNC B1 ;  /* 0x0000000000017941 */ /* 0x000fea0003800000 */
.L_x_144:
        /* <DEDUP_REMOVED lines=11> */
.L_x_147:
[----:B------:R-:W-:Y:S05]  /*9c40*/  BSYNC B1 ;  /* 0x0000000000017941 */ /* 0x000fea0003800000 */
.L_x_146:
        /* <DEDUP_REMOVED lines=11> */
.L_x_149:
[----:B------:R-:W-:Y:S05]  /*9d00*/  BSYNC B1 ;  /* 0x0000000000017941 */ /* 0x000fea0003800000 */
.L_x_148:
        /* <DEDUP_REMOVED lines=11> */
.L_x_151:
[----:B------:R-:W-:Y:S05]  /*9dc0*/  BSYNC B1 ;  /* 0x0000000000017941 */ /* 0x000fea0003800000 */
.L_x_150:
        /* <DEDUP_REMOVED lines=12> */
.L_x_153:
[----:B------:R-:W-:Y:S05]  /*9e90*/  BSYNC B1 ;  /* 0x0000000000017941 */ /* 0x000fea0003800000 */
.L_x_152:
        /* <DEDUP_REMOVED lines=11> */
.L_x_155:
[----:B------:R-:W-:Y:S05]  /*9f50*/  BSYNC B1 ;  /* 0x0000000000017941 */ /* 0x000fea0003800000 */
.L_x_154:
        /* <DEDUP_REMOVED lines=11> */
.L_x_157:
[----:B------:R-:W-:Y:S05]  /*a010*/  BSYNC B1 ;  /* 0x0000000000017941 */ /* 0x000fea0003800000 */
.L_x_156:
        /* <DEDUP_REMOVED lines=11> */
.L_x_159:
[----:B------:R-:W-:Y:S05]  /*a0d0*/  BSYNC B1 ;  /* 0x0000000000017941 */ /* 0x000fea0003800000 */
.L_x_158:
        /* <DEDUP_REMOVED lines=12> */
.L_x_161:
[----:B------:R-:W-:Y:S05]  /*a1a0*/  BSYNC B1 ;  /* 0x0000000000017941 */ /* 0x000fea0003800000 */
.L_x_160:
        /* <DEDUP_REMOVED lines=11> */
.L_x_163:
[----:B------:R-:W-:Y:S05]  /*a260*/  BSYNC B1 ;  /* 0x0000000000017941 */ /* 0x000fea0003800000 */
.L_x_162:
        /* <DEDUP_REMOVED lines=11> */
.L_x_165:
[----:B------:R-:W-:Y:S05]  /*a320*/  BSYNC B1 ;  /* 0x0000000000017941 */ /* 0x000fea0003800000 */
.L_x_164:
        /* <DEDUP_REMOVED lines=11> */
.L_x_167:
[----:B------:R-:W-:Y:S05]  /*a3e0*/  BSYNC B1 ;  /* 0x0000000000017941 */ /* 0x000fea0003800000 */
.L_x_166:
[----:B----45:R-:W-:Y:S01]  /*a3f0*/  IMAD.U32 R3, R164, 0x10000, RZ ;  /* 0x00010000a4037824 */ /* 0x030fe200078e00ff */
        /* <DEDUP_REMOVED lines=8> */
.L_x_169:
[----:B------:R-:W-:Y:S05]  /*a480*/  BSYNC B1 ;  /* 0x0000000000017941 */ /* 0x000fea0003800000 */
.L_x_168:
[----:B-----5:R-:W-:Y:S01]  /*a490*/  IMAD.U32 R3, R164, 0x10000, RZ ;  /* 0x00010000a4037824 */ /* 0x020fe200078e00ff */
[----:B----4-:R-:W-:Y:S01]  /*a4a0*/  IADD3 R4, P0, R224, R9, RZ ;  /* 0x00000009e0047210 */ /* 0x010fe20007f1e0ff */
        /* <DEDUP_REMOVED lines=9> */
.L_x_171:
[----:B------:R-:W-:Y:S05]  /*a540*/  BSYNC B1 ;  /* 0x0000000000017941 */ /* 0x000fea0003800000 */
.L_x_170:
[----:B------:R-:W-:Y:S05]  /*a550*/  @!P1 BRA `(.L_x_172) ;  /* 0x00000038006c9947 */ /* 0x000fea0003800000 */
[----:B----45:R-:W-:Y:S01]  /*a560*/  IMAD.U32 R3, R164, 0x10000, RZ ;  /* 0x00010000a4037824 */ /* 0x030fe200078e00ff */
[----:B------:R-:W-:-:S03]  /*a570*/  IADD3 R4, P0, R224, R9, RZ ;  /* 0x00000009e0047210 */ /* 0x000fc60007f1e0ff */
[----:B------:R-:W-:Y:S02]  /*a580*/  FMUL R0, R3, R22 ;  /* 0x0000001603007220 */ /* 0x000fe40000400000 */
[----:B------:R-:W-:Y:S02]  /*a590*/  IMAD.X R5, R225, 0x1, R89, P0 ;  /* 0x00000001e1057824 */ /* 0x000fe400000e0659 */
[----:B------:R-:W-:-:S05]  /*a5a0*/  FFMA R0, R87, R23, R0 ;  /* 0x0000001757007223 */ /* 0x000fca0000000000 */
[----:B------:R-:W-:-:S05]  /*a5b0*/  F2FP.BF16.F32.PACK_AB R0, RZ, R0 ;  /* 0x00000000ff00723e */ /* 0x000fca00000010ff */
[----:B------:R4:W-:Y:S01]  /*a5c0*/  STG.E.U16 desc[UR36][R4.64+0xf2], R0 ;  /* 0x0000f20004007986 */ /* 0x0009e2000c101524 */
[----:B------:R-:W-:Y:S05]  /*a5d0*/  BRA `(.L_x_172) ;  /* 0x00000038004c7947 */ /* 0x000fea0003800000 */
.L_x_35:
[----:B------:R-:W-:Y:S01]  /*a5e0*/  ULDC.64 UR4, c[0x0][0x5c0] ;  /* 0x0001700000047ab9 */ /* 0x000fe20000000a00 */
[-C--:B------:R-:W-:Y:S01]  /*a5f0*/  FMUL R6, R152, R23.reuse ;  /* 0x0000001798067220 */ /* 0x080fe20000400000 */
[----:B------:R-:W-:Y:S01]  /*a600*/  LEA R4, P0, R216, UR4, 0x1 ;  /* 0x00000004d8047c11 */ /* 0x000fe2000f8008ff */
[----:B------:R-:W-:Y:S01]  /*a610*/  IMAD.U32 R7, RZ, RZ, UR6 ;  /* 0x00000006ff077e24 */ /* 0x000fe2000f8e00ff */
[----:B------:R-:W-:Y:S01]  /*a620*/  ISETP.GT.AND P6, PT, R0, 0x1, P1 ;  /* 0x000000010000780c */ /* 0x000fe20000fc4270 */
[-C--:B------:R-:W-:Y:S01]  /*a630*/  FMUL R153, R153, R23.reuse ;  /* 0x0000001799997220 */ /* 0x080fe20000400000 */
[----:B------:R-:W-:Y:S01]  /*a640*/  F2FP.BF16.F32.PACK_AB R6, RZ, R6 ;  /* 0x00000006ff06723e */ /* 0x000fe200000010ff */
[----:B------:R-:W-:Y:S01]  /*a650*/  USHF.L.U64.HI UR4, UR6, 0x4, UR7 ;  /* 0x0000000406047899 */ /* 0x000fe20008010207 */
[----:B------:R-:W-:Y:S01]  /*a660*/  LEA.HI.X R5, R216, UR5, R219, 0x1, P0 ;  /* 0x00000005d8057c11 */ /* 0x000fe200080f0cdb */
[-C--:B------:R-:W-:Y:S01]  /*a670*/  FMUL R154, R154, R23.reuse ;  /* 0x000000179a9a7220 */ /* 0x080fe20000400000 */
[----:B------:R-:W-:Y:S01]  /*a680*/  ISETP.GT.AND P0, PT, R3, 0x8, PT ;  /* 0x000000080300780c */ /* 0x000fe20003f04270 */
[-C--:B------:R-:W-:Y:S01]  /*a690*/  FMUL R155, R155, R23.reuse ;  /* 0x000000179b9b7220 */ /* 0x080fe20000400000 */
[-C--:B------:R-:W-:Y:S01]  /*a6a0*/  FMUL R156, R156, R23.reuse ;  /* 0x000000179c9c7220 */ /* 0x080fe20000400000 */
[----:B------:R0:W-:Y:S01]  /*a6b0*/  @P2 STG.E.U16 desc[UR36][R4.64], R6 ;  /* 0x0000000604002986 */ /* 0x0001e2000c101524 */
[C---:B------:R-:W-:Y:S01]  /*a6c0*/  ISETP.GT.AND P3, PT, R0.reuse, RZ, P0 ;  /* 0x000000ff0000720c */ /* 0x040fe20000764270 */
[-C--:B------:R-:W-:Y:S01]  /*a6d0*/  FMUL R157, R157, R23.reuse ;  /* 0x000000179d9d7220 */ /* 0x080fe20000400000 */
[----:B------:R-:W-:Y:S01]  /*a6e0*/  ISETP.GT.AND P4, PT, R0, 0x1, P0 ;  /* 0x000000010000780c */ /* 0x000fe20000784270 */
[-C--:B------:R-:W-:Y:S01]  /*a6f0*/  FMUL R158, R158, R23.reuse ;  /* 0x000000179e9e7220 */ /* 0x080fe20000400000 */
[----:B------:R-:W-:Y:S01]  /*a700*/  ISETP.GT.AND P2, PT, R0, 0x8, P1 ;  /* 0x000000080000780c */ /* 0x000fe20000f44270 */
[----:B------:R-:W-:Y:S01]  /*a710*/  FMUL R159, R159, R23 ;  /* 0x000000179f9f7220 */ /* 0x000fe20000400000 */
[----:B------:R-:W-:Y:S01]  /*a720*/  F2FP.BF16.F32.PACK_AB R153, RZ, R153 ;  /* 0x00000099ff99723e */ /* 0x000fe200000010ff */
[-C--:B------:R-:W-:Y:S01]  /*a730*/  FMUL R160, R160, R23.reuse ;  /* 0x00000017a0a07220 */ /* 0x080fe20000400000 */
[----:B------:R-:W-:Y:S01]  /*a740*/  F2FP.BF16.F32.PACK_AB R154, RZ, R154 ;  /* 0x0000009aff9a723e */ /* 0x000fe200000010ff */
[----:B------:R-:W-:Y:S01]  /*a750*/  FMUL R161, R161, R23 ;  /* 0x00000017a1a17220 */ /* 0x000fe20000400000 */
[----:B------:R-:W-:Y:S01]  /*a760*/  F2FP.BF16.F32.PACK_AB R155, RZ, R155 ;  /* 0x0000009bff9b723e */ /* 0x000fe200000010ff */
[----:B------:R-:W-:Y:S01]  /*a770*/  @P6 STG.E.U16 desc[UR36][R4.64+0x2], R153 ;  /* 0x0000029904006986 */ /* 0x000fe2000c101524 */
[----:B0-----:R-:W-:Y:S01]  /*a780*/  LEA R6, P5, R7, R4, 0x4 ;  /* 0x0000000407067211 */ /* 0x001fe200078a20ff */
[-C--:B------:R-:W-:Y:S01]  /*a790*/  FMUL R162, R162, R23.reuse ;  /* 0x00000017a2a27220 */ /* 0x080fe20000400000 */
[----:B------:R-:W-:Y:S01]  /*a7a0*/  F2FP.BF16.F32.PACK_AB R156, RZ, R156 ;  /* 0x0000009cff9c723e */ /* 0x000fe200000010ff */
[-C--:B------:R-:W-:Y:S01]  /*a7b0*/  FMUL R163, R163, R23.reuse ;  /* 0x00000017a3a37220 */ /* 0x080fe20000400000 */
[----:B------:R-:W-:Y:S01]  /*a7c0*/  IADD3.X R7, R5, UR4, RZ, P5, !PT ;  /* 0x0000000405077c10 */ /* 0x000fe2000affe4ff */
[-C--:B------:R-:W-:Y:S01]  /*a7d0*/  FMUL R164, R164, R23.reuse ;  /* 0x00000017a4a47220 */ /* 0x080fe20000400000 */
[C---:B------:R-:W-:Y:S01]  /*a7e0*/  ISETP.GT.AND P5, PT, R0.reuse, 0x10, P1 ;  /* 0x000000100000780c */ /* 0x040fe20000fa4270 */
[----:B------:R-:W-:Y:S01]  /*a7f0*/  FMUL R165, R165, R23 ;  /* 0x00000017a5a57220 */ /* 0x000fe20000400000 */
[----:B------:R-:W-:Y:S01]  /*a800*/  F2FP.BF16.F32.PACK_AB R157, RZ, R157 ;  /* 0x0000009dff9d723e */ /* 0x000fe200000010ff */
[----:B------:R-:W-:Y:S01]  /*a810*/  @P3 STG.E.U16 desc[UR36][R6.64], R154 ;  /* 0x0000009a06003986 */ /* 0x000fe2000c101524 */
[----:B------:R-:W-:Y:S01]  /*a820*/  ISETP.GT.AND P3, PT, R0, 0x9, P0 ;  /* 0x000000090000780c */ /* 0x000fe20000764270 */
[-C--:B------:R-:W-:Y:S01]  /*a830*/  FMUL R166, R166, R23.reuse ;  /* 0x00000017a6a67220 */ /* 0x080fe20000400000 */
[----:B------:R-:W-:Y:S01]  /*a840*/  F2FP.BF16.F32.PACK_AB R158, RZ, R158 ;  /* 0x0000009eff9e723e */ /* 0x000fe200000010ff */
[----:B------:R-:W-:Y:S01]  /*a850*/  @P4 STG.E.U16 desc[UR36][R6.64+0x2], R155 ;  /* 0x0000029b06004986 */ /* 0x000fe2000c101524 */
[C---:B------:R-:W-:Y:S01]  /*a860*/  ISETP.GT.AND P4, PT, R0.reuse, 0x9, P1 ;  /* 0x000000090000780c */ /* 0x040fe20000f84270 */
[----:B------:R-:W-:Y:S01]  /*a870*/  FMUL R167, R167, R23 ;  /* 0x00000017a7a77220 */ /* 0x000fe20000400000 */
[----:B------:R-:W-:Y:S01]  /*a880*/  F2FP.BF16.F32.PACK_AB R159, RZ, R159 ;  /* 0x0000009fff9f723e */ /* 0x000fe200000010ff */
[----:B------:R-:W-:Y:S01]  /*a890*/  @P2 STG.E.U16 desc[UR36][R4.64+0x10], R156 ;  /* 0x0000109c04002986 */ /* 0x000fe2000c101524 */
[----:B------:R-:W-:Y:S01]  /*a8a0*/  ISETP.GT.AND P2, PT, R0, 0x8, P0 ;  /* 0x000000080000780c */ /* 0x000fe20000744270 */
[-C--:B------:R-:W-:Y:S01]  /*a8b0*/  FMUL R168, R168, R23.reuse ;  /* 0x00000017a8a87220 */ /* 0x080fe20000400000 */
[----:B------:R-:W-:Y:S01]  /*a8c0*/  F2FP.BF16.F32.PACK_AB R160, RZ, R160 ;  /* 0x000000a0ffa0723e */ /* 0x000fe200000010ff */
[----:B------:R-:W-:Y:S01]  /*a8d0*/  FMUL R169, R169, R23 ;  /* 0x00000017a9a97220 */ /* 0x000fe20000400000 */
[----:B------:R-:W-:Y:S01]  /*a8e0*/  F2FP.BF16.F32.PACK_AB R161, RZ, R161 ;  /* 0x000000a1ffa1723e */ /* 0x000fe200000010ff */
[-C--:B------:R-:W-:Y:S01]  /*a8f0*/  FMUL R170, R170, R23.reuse ;  /* 0x00000017aaaa7220 */ /* 0x080fe20000400000 */
[----:B------:R-:W-:Y:S01]  /*a900*/  F2FP.BF16.F32.PACK_AB R162, RZ, R162 ;  /* 0x000000a2ffa2723e */ /* 0x000fe200000010ff */
        /* <DEDUP_REMOVED lines=171> */
[C---:B------:R-:W-:Y:S01]  /*b3c0*/  ISETP.GT.AND P3, PT, R0.reuse, 0x61, P0 ;  /* 0x000000610000780c */ /* 0x040fe20000764270 */
[----:B------:R-:W-:Y:S01]  /*b3d0*/  USHF.L.U32 UR5, UR6, 0x8, URZ ;  /* 0x0000000806057899 */ /* 0x000fe2000800063f */
[----:B------:R-:W-:Y:S01]  /*b3e0*/  F2FP.BF16.F32.PACK_AB R206, RZ, R206 ;  /* 0x000000ceffce723e */ /* 0x000fe200000010ff */
[----:B------:R-:W-:Y:S01]  /*b3f0*/  @P5 STG.E.U16 desc[UR36][R4.64+0xc0], R200 ;  /* 0x0000c0c804005986 */ /* 0x000fe2000c101524 */
[----:B------:R-:W-:Y:S01]  /*b400*/  ISETP.GT.AND P5, PT, R0, 0x68, P1 ;  /* 0x000000680000780c */ /* 0x000fe20000fa4270 */
[----:B------:R-:W-:Y:S01]  /*b410*/  FMUL R214, R214, R23 ;  /* 0x00000017d6d67220 */ /* 0x000fe20000400000 */
[----:B------:R-:W-:Y:S01]  /*b420*/  F2FP.BF16.F32.PACK_AB R207, RZ, R207 ;  /* 0x000000cfffcf723e */ /* 0x000fe200000010ff */
[----:B------:R-:W-:Y:S01]  /*b430*/  @P4 STG.E.U16 desc[UR36][R4.64+0xc2], R201 ;  /* 0x0000c2c904004986 */ /* 0x000fe2000c101524 */
[C---:B------:R-:W-:Y:S01]  /*b440*/  ISETP.GT.AND P4, PT, R0.reuse, 0x69, P1 ;  /* 0x000000690000780c */ /* 0x040fe20000f84270 */
[----:B------:R-:W-:Y:S01]  /*b450*/  FMUL R215, R215, R23 ;  /* 0x00000017d7d77220 */ /* 0x000fe20000400000 */
[----:B------:R-:W-:Y:S01]  /*b460*/  F2FP.BF16.F32.PACK_AB R208, RZ, R208 ;  /* 0x000000d0ffd0723e */ /* 0x000fe200000010ff */
[----:B------:R-:W-:Y:S01]  /*b470*/  @P2 STG.E.U16 desc[UR36][R6.64+0xc0], R202 ;  /* 0x0000c0ca06002986 */ /* 0x000fe2000c101524 */
[C---:B------:R-:W-:Y:S01]  /*b480*/  ISETP.GT.AND P2, PT, R0.reuse, 0x68, P0 ;  /* 0x000000680000780c */ /* 0x040fe20000744270 */
[----:B------:R-:W-:Y:S01]  /*b490*/  USHF.L.U64.HI UR4, UR6, 0x8, UR7 ;  /* 0x0000000806047899 */ /* 0x000fe20008010207 */
        /* <DEDUP_REMOVED lines=23> */
[-C--:B------:R-:W-:Y:S01]  /*b610*/  FMUL R93, R93, R23.reuse ;  /* 0x000000175d5d7220 */ /* 0x080fe20000400000 */
[----:B------:R-:W-:Y:S01]  /*b620*/  ISETP.GT.AND P1, PT, R0, 0x79, P1 ;  /* 0x000000790000780c */ /* 0x000fe20000f24270 */
[----:B------:R-:W-:Y:S01]  /*b630*/  FMUL R94, R94, R23 ;  /* 0x000000175e5e7220 */ /* 0x000fe20000400000 */
[----:B------:R-:W-:Y:S01]  /*b640*/  F2FP.BF16.F32.PACK_AB R215, RZ, R215 ;  /* 0x000000d7ffd7723e */ /* 0x000fe200000010ff */
[----:B------:R-:W-:Y:S01]  /*b650*/  @P2 STG.E.U16 desc[UR36][R4.64+0xe2], R209 ;  /* 0x0000e2d104002986 */ /* 0x000fe2000c101524 */
[----:B------:R-:W-:Y:S01]  /*b660*/  ISETP.GT.AND P2, PT, R3, 0x80, PT ;  /* 0x000000800300780c */ /* 0x000fe20003f44270 */
[-C--:B------:R-:W-:Y:S01]  /*b670*/  FMUL R95, R95, R23.reuse ;  /* 0x000000175f5f7220 */ /* 0x080fe20000400000 */
[----:B------:R-:W-:Y:S01]  /*b680*/  F2FP.BF16.F32.PACK_AB R88, RZ, R88 ;  /* 0x00000058ff58723e */ /* 0x000fe200000010ff */
[----:B------:R-:W-:Y:S01]  /*b690*/  @P3 STG.E.U16 desc[UR36][R6.64+0xe0], R210 ;  /* 0x0000e0d206003986 */ /* 0x000fe2000c101524 */
[----:B------:R-:W-:Y:S01]  /*b6a0*/  ISETP.GT.AND P3, PT, R0, RZ, P2 ;  /* 0x000000ff0000720c */ /* 0x000fe20001764270 */
[----:B------:R-:W-:Y:S01]  /*b6b0*/  FMUL R96, R96, R23 ;  /* 0x0000001760607220 */ /* 0x000fe20000400000 */
[----:B------:R-:W-:Y:S01]  /*b6c0*/  F2FP.BF16.F32.PACK_AB R89, RZ, R89 ;  /* 0x00000059ff59723e */ /* 0x000fe200000010ff */
[----:B------:R-:W-:Y:S01]  /*b6d0*/  @P4 STG.E.U16 desc[UR36][R6.64+0xe2], R211 ;  /* 0x0000e2d306004986 */ /* 0x000fe2000c101524 */
[----:B------:R-:W-:Y:S01]  /*b6e0*/  ISETP.GT.AND P4, PT, R0, 0x1, P2 ;  /* 0x000000010000780c */ /* 0x000fe20001784270 */
[-C--:B------:R-:W-:Y:S01]  /*b6f0*/  FMUL R97, R97, R23.reuse ;  /* 0x0000001761617220 */ /* 0x080fe20000400000 */
[----:B------:R-:W-:Y:S01]  /*b700*/  IADD3 R10, P6, R6, UR5, RZ ;  /* 0x00000005060a7c10 */ /* 0x000fe2000ffde0ff */
[----:B------:R-:W-:Y:S01]  /*b710*/  @P5 STG.E.U16 desc[UR36][R4.64+0xf0], R212 ;  /* 0x0000f0d404005986 */ /* 0x000fe2000c101524 */
[----:B------:R-:W-:Y:S01]  /*b720*/  IADD3 R8, P5, R4, UR5, RZ ;  /* 0x0000000504087c10 */ /* 0x000fe2000ffbe0ff */
[-C--:B------:R-:W-:Y:S01]  /*b730*/  FMUL R98, R98, R23.reuse ;  /* 0x0000001762627220 */ /* 0x080fe20000400000 */
[----:B------:R-:W-:Y:S01]  /*b740*/  IADD3.X R11, R7, UR4, RZ, P6, !PT ;  /* 0x00000004070b7c10 */ /* 0x000fe2000b7fe4ff */
[----:B------:R-:W-:Y:S01]  /*b750*/  @P1 STG.E.U16 desc[UR36][R4.64+0xf2], R213 ;  /* 0x0000f2d504001986 */ /* 0x000fe2000c101524 */
[C---:B------:R-:W-:Y:S01]  /*b760*/  ISETP.GT.AND P1, PT, R0.reuse, 0x78, P0 ;  /* 0x000000780000780c */ /* 0x040fe20000724270 */
[-C--:B------:R-:W-:Y:S01]  /*b770*/  FMUL R99, R99, R23.reuse ;  /* 0x0000001763637220 */ /* 0x080fe20000400000 */
[----:B------:R-:W-:Y:S01]  /*b780*/  ISETP.GT.AND P0, PT, R0, 0x79, P0 ;  /* 0x000000790000780c */ /* 0x000fe20000704270 */
[-C--:B------:R-:W-:Y:S01]  /*b790*/  FMUL R100, R100, R23.reuse ;  /* 0x0000001764647220 */ /* 0x080fe20000400000 */
[----:B------:R-:W-:Y:S01]  /*b7a0*/  IADD3.X R9, R5, UR4, RZ, P5, !PT ;  /* 0x0000000405097c10 */ /* 0x000fe2000affe4ff */
[-C--:B------:R-:W-:Y:S01]  /*b7b0*/  FMUL R101, R101, R23.reuse ;  /* 0x0000001765657220 */ /* 0x080fe20000400000 */
[----:B------:R-:W-:Y:S01]  /*b7c0*/  ISETP.GT.AND P6, PT, R0, 0x9, P2 ;  /* 0x000000090000780c */ /* 0x000fe200017c4270 */
[-C--:B------:R-:W-:Y:S01]  /*b7d0*/  FMUL R102, R102, R23.reuse ;  /* 0x0000001766667220 */ /* 0x080fe20000400000 */
[----:B------:R-:W-:Y:S01]  /*b7e0*/  IADD3 R12, P5, R6, UR5, RZ ;  /* 0x00000005060c7c10 */ /* 0x000fe2000ffbe0ff */
[-C--:B------:R-:W-:Y:S01]  /*b7f0*/  FMUL R103, R103, R23.reuse ;  /* 0x0000001767677220 */ /* 0x080fe20000400000 */
[----:B------:R-:W-:Y:S01]  /*b800*/  F2FP.BF16.F32.PACK_AB R90, RZ, R90 ;  /* 0x0000005aff5a723e */ /* 0x000fe200000010ff */
[----:B------:R-:W-:Y:S01]  /*b810*/  FMUL R104, R104, R23 ;  /* 0x0000001768687220 */ /* 0x000fe20000400000 */
[----:B------:R-:W-:Y:S01]  /*b820*/  F2FP.BF16.F32.PACK_AB R91, RZ, R91 ;  /* 0x0000005bff5b723e */ /* 0x000fe200000010ff */
[----:B------:R-:W-:Y:S01]  /*b830*/  @P1 STG.E.U16 desc[UR36][R6.64+0xf0], R214 ;  /* 0x0000f0d606001986 */ /* 0x000fe2000c101524 */
[----:B------:R-:W-:Y:S01]  /*b840*/  IADD3.X R13, R7, UR4, RZ, P5, !PT ;  /* 0x00000004070d7c10 */ /* 0x000fe2000affe4ff */
[----:B------:R-:W-:Y:S01]  /*b850*/  FMUL R105, R105, R23 ;  /* 0x0000001769697220 */ /* 0x000fe20000400000 */
[----:B------:R-:W-:Y:S01]  /*b860*/  F2FP.BF16.F32.PACK_AB R92, RZ, R92 ;  /* 0x0000005cff5c723e */ /* 0x000fe200000010ff */
[----:B------:R-:W-:Y:S01]  /*b870*/  @P0 STG.E.U16 desc[UR36][R6.64+0xf2], R215 ;  /* 0x0000f2d706000986 */ /* 0x000fe2000c101524 */
[----:B------:R-:W-:Y:S01]  /*b880*/  F2FP.BF16.F32.PACK_AB R93, RZ, R93 ;  /* 0x0000005dff5d723e */ /* 0x000fe200000010ff */
[-C--:B------:R-:W-:Y:S01]  /*b890*/  FMUL R106, R106, R23.reuse ;  /* 0x000000176a6a7220 */ /* 0x080fe20000400000 */
[----:B------:R-:W-:Y:S01]  /*b8a0*/  F2FP.BF16.F32.PACK_AB R94, RZ, R94 ;  /* 0x0000005eff5e723e */ /* 0x000fe200000010ff */
[----:B------:R-:W-:Y:S01]  /*b8b0*/  @P3 STG.E.U16 desc[UR36][R8.64], R88 ;  /* 0x0000005808003986 */ /* 0x000fe2000c101524 */
[----:B------:R-:W-:Y:S01]  /*b8c0*/  ISETP.GT.AND P3, PT, R3, 0x88, PT ;  /* 0x000000880300780c */ /* 0x000fe20003f64270 */
[----:B------:R-:W-:Y:S01]  /*b8d0*/  FMUL R107, R107, R23 ;  /* 0x000000176b6b7220 */ /* 0x000fe20000400000 */
[----:B------:R-:W-:Y:S01]  /*b8e0*/  F2FP.BF16.F32.PACK_AB R95, RZ, R95 ;  /* 0x0000005fff5f723e */ /* 0x000fe200000010ff */
[----:B------:R-:W-:Y:S01]  /*b8f0*/  @P4 STG.E.U16 desc[UR36][R8.64+0x2], R89 ;  /* 0x0000025908004986 */ /* 0x000fe2000c101524 */
[----:B------:R-:W-:Y:S01]  /*b900*/  ISETP.GT.AND P0, PT, R0, RZ, P3 ;  /* 0x000000ff0000720c */ /* 0x000fe20001f04270 */
[-C--:B------:R-:W-:Y:S01]  /*b910*/  FMUL R108, R108, R23.reuse ;  /* 0x000000176c6c7220 */ /* 0x080fe20000400000 */
[C---:B------:R-:W-:Y:S01]  /*b920*/  ISETP.GT.AND P1, PT, R0.reuse, 0x1, P3 ;  /* 0x000000010000780c */ /* 0x040fe20001f24270 */
[-C--:B------:R-:W-:Y:S01]  /*b930*/  FMUL R109, R109, R23.reuse ;  /* 0x000000176d6d7220 */ /* 0x080fe20000400000 */
        /* <DEDUP_REMOVED lines=9> */
[----:B------:R0:W-:Y:S01]  /*b9d0*/  @P0 STG.E.U16 desc[UR36][R10.64], R90 ;  /* 0x0000005a0a000986 */ /* 0x0001e2000c101524 */
[----:B------:R-:W-:Y:S01]  /*b9e0*/  ISETP.GT.AND P0, PT, R0, 0x8, P3 ;  /* 0x000000080000780c */ /* 0x000fe20001f04270 */
[-C--:B------:R-:W-:Y:S01]  /*b9f0*/  FMUL R114, R114, R23.reuse ;  /* 0x0000001772727220 */ /* 0x080fe20000400000 */
[----:B------:R-:W-:Y:S01]  /*ba00*/  F2FP.BF16.F32.PACK_AB R100, RZ, R100 ;  /* 0x00000064ff64723e */ /* 0x000fe200000010ff */
[----:B------:R1:W-:Y:S01]  /*ba10*/  @P1 STG.E.U16 desc[UR36][R12.64+0x2], R91 ;  /* 0x0000025b0c001986 */ /* 0x0003e2000c101524 */
        /* <DEDUP_REMOVED lines=8> */
[----:B0-----:R-:W-:Y:S01]  /*baa0*/  IADD3 R10, P6, R6, UR5, RZ ;  /* 0x00000005060a7c10 */ /* 0x001fe2000ffde0ff */
[----:B------:R-:W-:Y:S01]  /*bab0*/  FMUL R117, R117, R23 ;  /* 0x0000001775757220 */ /* 0x000fe20000400000 */
[----:B------:R-:W-:Y:S01]  /*bac0*/  F2FP.BF16.F32.PACK_AB R103, RZ, R103 ;  /* 0x00000067ff67723e */ /* 0x000fe200000010ff */
[-C--:B------:R-:W-:Y:S01]  /*bad0*/  FMUL R118, R118, R23.reuse ;  /* 0x0000001776767220 */ /* 0x080fe20000400000 */
[----:B------:R-:W-:Y:S01]  /*bae0*/  IADD3.X R11, R7, UR4, RZ, P6, !PT ;  /* 0x00000004070b7c10 */ /* 0x000fe2000b7fe4ff */
[-C--:B------:R-:W-:Y:S01]  /*baf0*/  FMUL R119, R119, R23.reuse ;  /* 0x0000001777777220 */ /* 0x080fe20000400000 */
[----:B------:R-:W-:Y:S01]  /*bb00*/  ISETP.GT.AND P6, PT, R0, 0x11, P2 ;  /* 0x000000110000780c */ /* 0x000fe200017c4270 */
[-C--:B------:R-:W-:Y:S01]  /*bb10*/  FMUL R120, R120, R23.reuse ;  /* 0x0000001778787220 */ /* 0x080fe20000400000 */
[----:B-1----:R-:W-:Y:S01]  /*bb20*/  IADD3 R12, P5, R6, UR5, RZ ;  /* 0x00000005060c7c10 */ /* 0x002fe2000ffbe0ff */
[----:B------:R0:W-:Y:S01]  /*bb30*/  @P0 STG.E.U16 desc[UR36][R10.64+0x10], R94 ;  /* 0x0000105e0a000986 */ /* 0x0001e2000c101524 */
[----:B------:R-:W-:Y:S01]  /*bb40*/  ISETP.GT.AND P0, PT, R0, 0x10, P3 ;  /* 0x000000100000780c */ /* 0x000fe20001f04270 */
[-C--:B------:R-:W-:Y:S01]  /*bb50*/  FMUL R121, R121, R23.reuse ;  /* 0x0000001779797220 */ /* 0x080fe20000400000 */
[----:B------:R-:W-:Y:S01]  /*bb60*/  IADD3.X R13, R7, UR4, RZ, P5, !PT ;  /* 0x00000004070d7c10 */ /* 0x000fe2000affe4ff */
        /* <DEDUP_REMOVED lines=8> */
[----:B------:R-:W-:Y:S01]  /*bbf0*/  @P4 STG.E.U16 desc[UR36][R8.64+0x20], R96 ;  /* 0x0000206008004986 */ /* 0x000fe2000c101524 */
[----:B------:R-:W-:Y:S01]  /*bc00*/  ISETP.GT.AND P4, PT, R0, 0x18, P2 ;  /* 0x000000180000780c */ /* 0x000fe20001784270 */
[----:B------:R-:W-:Y:S01]  /*bc10*/  FMUL R125, R125, R23 ;  /* 0x000000177d7d7220 */ /* 0x000fe20000400000 */
[----:B------:R-:W-:Y:S01]  /*bc20*/  F2FP.BF16.F32.PACK_AB R107, RZ, R107 ;  /* 0x0000006bff6b723e */ /* 0x000fe200000010ff */
[----:B------:R-:W-:Y:S01]  /*bc30*/  @P6 STG.E.U16 desc[UR36][R8.64+0x22], R97 ;  /* 0x0000226108006986 */ /* 0x000fe2000c101524 */
[----:B0-----:R-:W-:Y:S01]  /*bc40*/  IADD3 R10, P6, R6, UR5, RZ ;  /* 0x00000005060a7c10 */ /* 0x001fe2000ffde0ff */
[-C--:B------:R-:W-:Y:S01]  /*bc50*/  FMUL R126, R126, R23.reuse ;  /* 0x000000177e7e7220 */ /* 0x080fe20000400000 */
        /* <DEDUP_REMOVED lines=11> */
[----:B------:R-:W-:Y:S01]  /*bd10*/  FMUL R131, R131, R23 ;  /* 0x0000001783837220 */ /* 0x000fe20000400000 */
[----:B------:R-:W-:Y:S01]  /*bd20*/  F2FP.BF16.F32.PACK_AB R109, RZ, R109 ;  /* 0x0000006dff6d723e */ /* 0x000fe200000010ff */
        /* <DEDUP_REMOVED lines=52> */
[----:B------:R-:W-:Y:S01]  /*c070*/  FMUL R150, R150, R23 ;  /* 0x0000001796967220 */ /* 0x000fe20000400000 */
[----:B------:R-:W-:Y:S01]  /*c080*/  F2FP.BF16.F32.PACK_AB R120, RZ, R120 ;  /* 0x00000078ff78723e */ /* 0x000fe200000010ff */
[----:B------:R1:W-:Y:S01]  /*c090*/  @P1 STG.E.U16 desc[UR36][R12.64+0x42], R107 ;  /* 0x0000426b0c001986 */ /* 0x0003e2000c101524 */
        /* <DEDUP_REMOVED lines=8> */
[----:B0-----:R-:W-:Y:S01]  /*c120*/  IADD3 R10, P6, R6, UR5, RZ ;  /* 0x00000005060a7c10 */ /* 0x001fe2000ffde0ff */
[----:B------:R-:W-:Y:S01]  /*c130*/  USHF.L.U64.HI UR10, UR6, 0x9, UR7 ;  /* 0x00000009060a7899 */ /* 0x000fe20008010207 */
        /* <DEDUP_REMOVED lines=80> */
[----:B-1----:R-:W-:Y:S01]  /*c640*/  IADD3 R12, P5, R6, UR5, RZ ;  /* 0x00000005060c7c10 */ /* 0x002fe2000ffbe0ff */
[-C--:B------:R-:W-:Y:S01]  /*c650*/  FMUL R52, R52, R23.reuse ;  /* 0x0000001734347220 */ /* 0x080fe20000400000 */
[----:B------:R-:W-:Y:S01]  /*c660*/  IADD3.X R11, R7, UR4, RZ, P6, !PT ;  /* 0x00000004070b7c10 */ /* 0x000fe2000b7fe4ff */
[-C--:B------:R-:W-:Y:S01]  /*c670*/  FMUL R53, R53, R23.reuse ;  /* 0x0000001735357220 */ /* 0x080fe20000400000 */
[----:B------:R-:W-:Y:S01]  /*c680*/  ISETP.GT.AND P6, PT, R0, 0x49, P2 ;  /* 0x000000490000780c */ /* 0x000fe200017c4270 */
[-C--:B------:R-:W-:Y:S01]  /*c690*/  FMUL R54, R54, R23.reuse ;  /* 0x0000001736367220 */ /* 0x080fe20000400000 */
[----:B------:R-:W-:Y:S01]  /*c6a0*/  IADD3.X R13, R7, UR4, RZ, P5, !PT ;  /* 0x00000004070d7c10 */ /* 0x000fe2000affe4ff */
[----:B------:R0:W-:Y:S01]  /*c6b0*/  @P0 STG.E.U16 desc[UR36][R10.64+0x80], R122 ;  /* 0x0000807a0a000986 */ /* 0x0001e2000c101524 */
[C---:B------:R-:W-:Y:S01]  /*c6c0*/  ISETP.GT.AND P5, PT, R0.reuse, 0x50, P2 ;  /* 0x000000500000780c */ /* 0x040fe200017a4270 */
        /* <DEDUP_REMOVED lines=25> */
[----:B------:R-:W-:Y:S01]  /*c860*/  ISETP.GT.AND P6, PT, R0, 0x68, P2 ;  /* 0x000000680000780c */ /* 0x000fe200017c4270 */
[----:B------:R-:W-:Y:S01]  /*c870*/  FMUL R64, R64, R23 ;  /* 0x0000001740407220 */ /* 0x000fe20000400000 */
[----:B------:R-:W-:Y:S01]  /*c880*/  F2FP.BF16.F32.PACK_AB R143, RZ, R143 ;  /* 0x0000008fff8f723e */ /* 0x000fe200000010ff */
[----:B------:R1:W-:Y:S01]  /*c890*/  @P4 STG.E.U16 desc[UR36][R12.64+0x92], R127 ;  /* 0x0000927f0c004986 */ /* 0x0003e2000c101524 */
[----:B------:R-:W-:Y:S01]  /*c8a0*/  ISETP.GT.AND P4, PT, R0, 0x51, P3 ;  /* 0x000000510000780c */ /* 0x000fe20001f84270 */
[----:B------:R-:W-:Y:S01]  /*c8b0*/  FMUL R65, R65, R23 ;  /* 0x0000001741417220 */ /* 0x000fe20000400000 */
[----:B------:R-:W-:Y:S01]  /*c8c0*/  F2FP.BF16.F32.PACK_AB R144, RZ, R144 ;  /* 0x00000090ff90723e */ /* 0x000fe200000010ff */
[----:B------:R-:W-:Y:S01]  /*c8d0*/  @P5 STG.E.U16 desc[UR36][R8.64+0xa0], R128 ;  /* 0x0000a08008005986 */ /* 0x000fe2000c101524 */
[----:B------:R-:W-:Y:S01]  /*c8e0*/  F2FP.BF16.F32.PACK_AB R145, RZ, R145 ;  /* 0x00000091ff91723e */ /* 0x000fe200000010ff */
        /* <DEDUP_REMOVED lines=9> */
[----:B-1----:R-:W-:Y:S01]  /*c980*/  IADD3 R12, P5, R6, UR5, RZ ;  /* 0x00000005060c7c10 */ /* 0x002fe2000ffbe0ff */
[-C--:B------:R-:W-:Y:S01]  /*c990*/  FMUL R70, R70, R23.reuse ;  /* 0x0000001746467220 */ /* 0x080fe20000400000 */
[C---:B------:R-:W-:Y:S01]  /*c9a0*/  ISETP.GT.AND P0, PT, R0.reuse, 0x58, P2 ;  /* 0x000000580000780c */ /* 0x040fe20001704270 */
[----:B------:R0:W-:Y:S01]  /*c9b0*/  @P1 STG.E.U16 desc[UR36][R10.64+0xa0], R130 ;  /* 0x0000a0820a001986 */ /* 0x0001e2000c101524 */
[----:B------:R-:W-:Y:S01]  /*c9c0*/  IADD3.X R13, R7, UR4, RZ, P5, !PT ;  /* 0x00000004070d7c10 */ /* 0x000fe2000affe4ff */
[-C--:B------:R-:W-:Y:S01]  /*c9d0*/  FMUL R71, R71, R23.reuse ;  /* 0x0000001747477220 */ /* 0x080fe20000400000 */
[----:B------:R-:W-:Y:S01]  /*c9e0*/  ISETP.GT.AND P1, PT, R0, 0x59, P2 ;  /* 0x000000590000780c */ /* 0x000fe20001724270 */
[-C--:B------:R-:W-:Y:S01]  /*c9f0*/  FMUL R72, R72, R23.reuse ;  /* 0x0000001748487220 */ /* 0x080fe20000400000 */
[C---:B------:R-:W-:Y:S01]  /*ca00*/  ISETP.GT.AND P5, PT, R0.reuse, 0x60, P3 ;  /* 0x000000600000780c */ /* 0x040fe20001fa4270 */
[----:B------:R1:W-:Y:S01]  /*ca10*/  @P4 STG.E.U16 desc[UR36][R12.64+0xa2], R131 ;  /* 0x0000a2830c004986 */ /* 0x0003e2000c101524 */
[----:B------:R-:W-:Y:S01]  /*ca20*/  ISETP.GT.AND P4, PT, R0, 0x58, P3 ;  /* 0x000000580000780c */ /* 0x000fe20001f84270 */
[-C--:B------:R-:W-:Y:S01]  /*ca30*/  FMUL R73, R73, R23.reuse ;  /* 0x0000001749497220 */ /* 0x080fe20000400000 */
[----:B------:R-:W-:Y:S01]  /*ca40*/  F2FP.BF16.F32.PACK_AB R148, RZ, R148 ;  /* 0x00000094ff94723e */ /* 0x000fe200000010ff */
[----:B------:R-:W-:Y:S01]  /*ca50*/  FMUL R74, R74, R23 ;  /* 0x000000174a4a7220 */ /* 0x000fe20000400000 */
[----:B------:R-:W-:Y:S01]  /*ca60*/  F2FP.BF16.F32.PACK_AB R149, RZ, R149 ;  /* 0x00000095ff95723e */ /* 0x000fe200000010ff */
[----:B------:R-:W-:Y:S01]  /*ca70*/  @P0 STG.E.U16 desc[UR36][R8.64+0xb0], R132 ;  /* 0x0000b08408000986 */ /* 0x000fe2000c101524 */
[----:B0-----:R-:W-:Y:S01]  /*ca80*/  IADD3 R10, P0, R6, UR5, RZ ;  /* 0x00000005060a7c10 */ /* 0x001fe2000ff1e0ff */
[-C--:B------:R-:W-:Y:S01]  /*ca90*/  FMUL R75, R75, R23.reuse ;  /* 0x000000174b4b7220 */ /* 0x080fe20000400000 */
[----:B------:R-:W-:Y:S01]  /*caa0*/  F2FP.BF16.F32.PACK_AB R150, RZ, R150 ;  /* 0x00000096ff96723e */ /* 0x000fe200000010ff */
[----:B------:R-:W-:Y:S01]  /*cab0*/  @P1 STG.E.U16 desc[UR36][R8.64+0xb2], R133 ;  /* 0x0000b28508001986 */ /* 0x000fe2000c101524 */
[----:B------:R-:W-:Y:S01]  /*cac0*/  IADD3.X R11, R7, UR4, RZ, P0, !PT ;  /* 0x00000004070b7c10 */ /* 0x000fe200087fe4ff */
[-C--:B------:R-:W-:Y:S01]  /*cad0*/  FMUL R76, R76, R23.reuse ;  /* 0x000000174c4c7220 */ /* 0x080fe20000400000 */
[C---:B------:R-:W-:Y:S01]  /*cae0*/  ISETP.GT.AND P0, PT, R0.reuse, 0x59, P3 ;  /* 0x000000590000780c */ /* 0x040fe20001f04270 */
[-C--:B------:R-:W-:Y:S01]  /*caf0*/  FMUL R77, R77, R23.reuse ;  /* 0x000000174d4d7220 */ /* 0x080fe20000400000 */
[----:B------:R-:W-:Y:S01]  /*cb00*/  ISETP.GT.AND P1, PT, R0, 0x60, P2 ;  /* 0x000000600000780c */ /* 0x000fe20001724270 */
[----:B------:R0:W-:Y:S01]  /*cb10*/  @P4 STG.E.U16 desc[UR36][R10.64+0xb0], R134 ;  /* 0x0000b0860a004986 */ /* 0x0001e2000c101524 */
[----:B-1----:R-:W-:Y:S01]  /*cb20*/  IADD3 R12, P4, R6, UR5, RZ ;  /* 0x00000005060c7c10 */ /* 0x002fe2000ff9e0ff */
[----:B------:R-:W-:Y:S01]  /*cb30*/  FMUL R78, R78, R23 ;  /* 0x000000174e4e7220 */ /* 0x000fe20000400000 */
[----:B------:R-:W-:Y:S01]  /*cb40*/  F2FP.BF16.F32.PACK_AB R151, RZ, R151 ;  /* 0x00000097ff97723e */ /* 0x000fe200000010ff */
[-C--:B------:R-:W-:Y:S01]  /*cb50*/  FMUL R79, R79, R23.reuse ;  /* 0x000000174f4f7220 */ /* 0x080fe20000400000 */
[----:B------:R-:W-:Y:S01]  /*cb60*/  IADD3.X R13, R7, UR4, RZ, P4, !PT ;  /* 0x00000004070d7c10 */ /* 0x000fe2000a7fe4ff */
[-C--:B------:R-:W-:Y:S01]  /*cb70*/  FMUL R80, R80, R23.reuse ;  /* 0x0000001750507220 */ /* 0x080fe20000400000 */
[----:B------:R-:W-:Y:S01]  /*cb80*/  ISETP.GT.AND P4, PT, R0, 0x61, P2 ;  /* 0x000000610000780c */ /* 0x000fe20001784270 */
[----:B------:R-:W-:Y:S01]  /*cb90*/  FMUL R81, R81, R23 ;  /* 0x0000001751517220 */ /* 0x000fe20000400000 */
[----:B------:R-:W-:Y:S01]  /*cba0*/  F2FP.BF16.F32.PACK_AB R24, RZ, R24 ;  /* 0x00000018ff18723e */ /* 0x000fe200000010ff */
[----:B------:R1:W-:Y:S01]  /*cbb0*/  @P0 STG.E.U16 desc[UR36][R12.64+0xb2], R135 ;  /* 0x0000b2870c000986 */ /* 0x0003e2000c101524 */
[----:B------:R-:W-:Y:S01]  /*cbc0*/  F2FP.BF16.F32.PACK_AB R25, RZ, R25 ;  /* 0x00000019ff19723e */ /* 0x000fe200000010ff */
[-C--:B------:R-:W-:Y:S01]  /*cbd0*/  FMUL R82, R82, R23.reuse ;  /* 0x0000001752527220 */ /* 0x080fe20000400000 */
[----:B0-----:R-:W-:Y:S01]  /*cbe0*/  IADD3 R10, P0, R6, UR5, RZ ;  /* 0x00000005060a7c10 */ /* 0x001fe2000ff1e0ff */
[----:B------:R-:W-:Y:S01]  /*cbf0*/  @P1 STG.E.U16 desc[UR36][R8.64+0xc0], R136 ;  /* 0x0000c08808001986 */ /* 0x000fe2000c101524 */
[----:B------:R-:W-:Y:S01]  /*cc00*/  ISETP.GT.AND P1, PT, R3, 0x100, PT ;  /* 0x000001000300780c */ /* 0x000fe20003f24270 */
[-C--:B------:R-:W-:Y:S01]  /*cc10*/  FMUL R83, R83, R23.reuse ;  /* 0x0000001753537220 */ /* 0x080fe20000400000 */
[----:B------:R-:W-:Y:S01]  /*cc20*/  IADD3.X R11, R7, UR4, RZ, P0, !PT ;  /* 0x00000004070b7c10 */ /* 0x000fe200087fe4ff */
[-C--:B------:R-:W-:Y:S01]  /*cc30*/  FMUL R84, R84, R23.reuse ;  /* 0x0000001754547220 */ /* 0x080fe20000400000 */
[----:B------:R-:W-:Y:S01]  /*cc40*/  ISETP.GT.AND P0, PT, R3, 0x108, PT ;  /* 0x000001080300780c */ /* 0x000fe20003f04270 */
[----:B------:R-:W-:Y:S01]  /*cc50*/  @P4 STG.E.U16 desc[UR36][R8.64+0xc2], R137 ;  /* 0x0000c28908004986 */ /* 0x000fe2000c101524 */
[----:B------:R-:W-:Y:S01]  /*cc60*/  ISETP.GT.AND P4, PT, R0, 0x61, P3 ;  /* 0x000000610000780c */ /* 0x000fe20001f84270 */
[-C--:B------:R-:W-:Y:S01]  /*cc70*/  FMUL R85, R85, R23.reuse ;  /* 0x0000001755557220 */ /* 0x080fe20000400000 */
[----:B------:R-:W-:Y:S01]  /*cc80*/  F2FP.BF16.F32.PACK_AB R26, RZ, R26 ;  /* 0x0000001aff1a723e */ /* 0x000fe200000010ff */
[----:B------:R0:W-:Y:S01]  /*cc90*/  @P5 STG.E.U16 desc[UR36][R10.64+0xc0], R138 ;  /* 0x0000c08a0a005986 */ /* 0x0001e2000c101524 */
[----:B-1----:R-:W-:Y:S01]  /*cca0*/  IADD3 R12, P5, R6, UR5, RZ ;  /* 0x00000005060c7c10 */ /* 0x002fe2000ffbe0ff */
[----:B------:R-:W-:Y:S01]  /*ccb0*/  FMUL R86, R86, R23 ;  /* 0x0000001756567220 */ /* 0x000fe20000400000 */
[----:B------:R-:W-:Y:S01]  /*ccc0*/  F2FP.BF16.F32.PACK_AB R27, RZ, R27 ;  /* 0x0000001bff1b723e */ /* 0x000fe200000010ff */
[----:B------:R-:W-:Y:S01]  /*ccd0*/  FMUL R87, R87, R23 ;  /* 0x0000001757577220 */ /* 0x000fe20000400000 */
[----:B------:R-:W-:-:S02]  /*cce0*/  IADD3.X R13, R7, UR4, RZ, P5, !PT ;  /* 0x00000004070d7c10 */ /* 0x000fc4000affe4ff */
[C---:B------:R-:W-:Y:S02]  /*ccf0*/  ISETP.GT.AND P5, PT, R0.reuse, 0x69, P2 ;  /* 0x000000690000780c */ /* 0x040fe400017a4270 */
[----:B------:R-:W-:Y:S01]  /*cd00*/  F2FP.BF16.F32.PACK_AB R28, RZ, R28 ;  /* 0x0000001cff1c723e */ /* 0x000fe200000010ff */
[----:B------:R1:W-:Y:S01]  /*cd10*/  @P4 STG.E.U16 desc[UR36][R12.64+0xc2], R139 ;  /* 0x0000c28b0c004986 */ /* 0x0003e2000c101524 */
[----:B------:R-:W-:Y:S02]  /*cd20*/  ISETP.GT.AND P4, PT, R0, 0x68, P3 ;  /* 0x000000680000780c */ /* 0x000fe40001f84270 */
[----:B------:R-:W-:Y:S01]  /*cd30*/  F2FP.BF16.F32.PACK_AB R29, RZ, R29 ;  /* 0x0000001dff1d723e */ /* 0x000fe200000010ff */
[----:B------:R-:W-:Y:S01]  /*cd40*/  @P6 STG.E.U16 desc[UR36][R8.64+0xd0], R140 ;  /* 0x0000d08c08006986 */ /* 0x000fe2000c101524 */
[----:B0-----:R-:W-:Y:S02]  /*cd50*/  IADD3 R10, P6, R6, UR5, RZ ;  /* 0x00000005060a7c10 */ /* 0x001fe4000ffde0ff */
[----:B------:R-:W-:-:S02]  /*cd60*/  F2FP.BF16.F32.PACK_AB R30, RZ, R30 ;  /* 0x0000001eff1e723e */ /* 0x000fc400000010ff */
[C---:B------:R-:W-:Y:S01]  /*cd70*/  IADD3.X R11, R7.reuse, UR4, RZ, P6, !PT ;  /* 0x00000004070b7c10 */ /* 0x040fe2000b7fe4ff */
[----:B------:R-:W-:Y:S01]  /*cd80*/  @P5 STG.E.U16 desc[UR36][R8.64+0xd2], R141 ;  /* 0x0000d28d08005986 */ /* 0x000fe2000c101524 */
[----:B------:R-:W-:Y:S02]  /*cd90*/  ISETP.GT.AND P5, PT, R0, 0x70, P2 ;  /* 0x000000700000780c */ /* 0x000fe400017a4270 */
[----:B-1----:R-:W-:Y:S01]  /*cda0*/  IADD3 R12, P6, R6, UR5, RZ ;  /* 0x00000005060c7c10 */ /* 0x002fe2000ffde0ff */
[----:B------:R0:W-:Y:S01]  /*cdb0*/  @P4 STG.E.U16 desc[UR36][R10.64+0xd0], R142 ;  /* 0x0000d08e0a004986 */ /* 0x0001e2000c101524 */
[C---:B------:R-:W-:Y:S02]  /*cdc0*/  ISETP.GT.AND P4, PT, R0.reuse, 0x69, P3 ;  /* 0x000000690000780c */ /* 0x040fe40001f84270 */
[----:B------:R-:W-:Y:S02]  /*cdd0*/  IADD3.X R13, R7, UR4, RZ, P6, !PT ;  /* 0x00000004070d7c10 */ /* 0x000fe4000b7fe4ff */
[----:B------:R-:W-:-:S02]  /*cde0*/  ISETP.GT.AND P6, PT, R0, 0x71, P2 ;  /* 0x000000710000780c */ /* 0x000fc400017c4270 */
[----:B------:R-:W-:Y:S02]  /*cdf0*/  F2FP.BF16.F32.PACK_AB R31, RZ, R31 ;  /* 0x0000001fff1f723e */ /* 0x000fe400000010ff */
[----:B------:R-:W-:Y:S02]  /*ce00*/  F2FP.BF16.F32.PACK_AB R32, RZ, R32 ;  /* 0x00000020ff20723e */ /* 0x000fe400000010ff */
[----:B------:R-:W-:Y:S02]  /*ce10*/  F2FP.BF16.F32.PACK_AB R33, RZ, R33 ;  /* 0x00000021ff21723e */ /* 0x000fe400000010ff */
[----:B------:R-:W-:Y:S01]  /*ce20*/  F2FP.BF16.F32.PACK_AB R34, RZ, R34 ;  /* 0x00000022ff22723e */ /* 0x000fe200000010ff */
[----:B------:R1:W-:Y:S01]  /*ce30*/  @P4 STG.E.U16 desc[UR36][R12.64+0xd2], R143 ;  /* 0x0000d28f0c004986 */ /* 0x0003e2000c101524 */
[C---:B------:R-:W-:Y:S02]  /*ce40*/  ISETP.GT.AND P4, PT, R0.reuse, 0x71, P3 ;  /* 0x000000710000780c */ /* 0x040fe40001f84270 */
[----:B------:R-:W-:Y:S01]  /*ce50*/  F2FP.BF16.F32.PACK_AB R35, RZ, R35 ;  /* 0x00000023ff23723e */ /* 0x000fe200000010ff */
[----:B------:R-:W-:Y:S01]  /*ce60*/  @P5 STG.E.U16 desc[UR36][R8.64+0xe0], R144 ;  /* 0x0000e09008005986 */ /* 0x000fe2000c101524 */
[----:B------:R-:W-:-:S02]  /*ce70*/  ISETP.GT.AND P5, PT, R0, 0x70, P3 ;  /* 0x000000700000780c */ /* 0x000fc40001fa4270 */
[----:B------:R-:W-:Y:S01]  /*ce80*/  F2FP.BF16.F32.PACK_AB R36, RZ, R36 ;  /* 0x00000024ff24723e */ /* 0x000fe200000010ff */
[----:B------:R-:W-:Y:S01]  /*ce90*/  @P6 STG.E.U16 desc[UR36][R8.64+0xe2], R145 ;  /* 0x0000e29108006986 */ /* 0x000fe2000c101524 */
[C---:B0-----:R-:W-:Y:S02]  /*cea0*/  IADD3 R10, P6, R6.reuse, UR5, RZ ;  /* 0x00000005060a7c10 */ /* 0x041fe4000ffde0ff */
[----:B------:R-:W-:Y:S02]  /*ceb0*/  F2FP.BF16.F32.PACK_AB R37, RZ, R37 ;  /* 0x00000025ff25723e */ /* 0x000fe400000010ff */
[C---:B------:R-:W-:Y:S02]  /*cec0*/  IADD3.X R11, R7.reuse, UR4, RZ, P6, !PT ;  /* 0x00000004070b7c10 */ /* 0x040fe4000b7fe4ff */
[----:B-1----:R-:W-:Y:S02]  /*ced0*/  IADD3 R12, P6, R6, UR5, RZ ;  /* 0x00000005060c7c10 */ /* 0x002fe4000ffde0ff */
[----:B------:R-:W-:Y:S01]  /*cee0*/  F2FP.BF16.F32.PACK_AB R38, RZ, R38 ;  /* 0x00000026ff26723e */ /* 0x000fe200000010ff */
[----:B------:R0:W-:Y:S01]  /*cef0*/  @P5 STG.E.U16 desc[UR36][R10.64+0xe0], R146 ;  /* 0x0000e0920a005986 */ /* 0x0001e2000c101524 */
[----:B------:R-:W-:-:S02]  /*cf00*/  IADD3.X R13, R7, UR4, RZ, P6, !PT ;  /* 0x00000004070d7c10 */ /* 0x000fc4000b7fe4ff */
[C---:B------:R-:W-:Y:S02]  /*cf10*/  ISETP.GT.AND P5, PT, R0.reuse, 0x78, P2 ;  /* 0x000000780000780c */ /* 0x040fe400017a4270 */
[C---:B------:R-:W-:Y:S01]  /*cf20*/  ISETP.GT.AND P2, PT, R0.reuse, 0x79, P2 ;  /* 0x000000790000780c */ /* 0x040fe20001744270 */
[----:B------:R-:W-:Y:S01]  /*cf30*/  @P4 STG.E.U16 desc[UR36][R12.64+0xe2], R147 ;  /* 0x0000e2930c004986 */ /* 0x000fe2000c101524 */
[----:B------:R-:W-:Y:S02]  /*cf40*/  ISETP.GT.AND P4, PT, R0, 0x78, P3 ;  /* 0x000000780000780c */ /* 0x000fe40001f84270 */
[----:B------:R-:W-:Y:S02]  /*cf50*/  IADD3 R14, P6, R6, UR5, RZ ;  /* 0x00000005060e7c10 */ /* 0x000fe4000ffde0ff */
[----:B------:R-:W-:Y:S02]  /*cf60*/  ISETP.GT.AND P3, PT, R0, 0x79, P3 ;  /* 0x000000790000780c */ /* 0x000fe40001f64270 */
[----:B------:R-:W-:-:S02]  /*cf70*/  IADD3.X R15, R7, UR4, RZ, P6, !PT ;  /* 0x00000004070f7c10 */ /* 0x000fc4000b7fe4ff */
[----:B------:R-:W-:Y:S01]  /*cf80*/  IADD3 R4, P6, R4, UR11, RZ ;  /* 0x0000000b04047c10 */ /* 0x000fe2000ffde0ff */
[----:B------:R-:W-:Y:S01]  /*cf90*/  @P5 STG.E.U16 desc[UR36][R8.64+0xf0], R148 ;  /* 0x0000f09408005986 */ /* 0x000fe2000c101524 */
[----:B0-----:R-:W-:Y:S02]  /*cfa0*/  IADD3 R10, P5, R6, UR5, RZ ;  /* 0x00000005060a7c10 */ /* 0x001fe4000ffbe0ff */
[----:B------:R-:W-:Y:S01]  /*cfb0*/  IADD3.X R5, R5, UR10, RZ, P6, !PT ;  /* 0x0000000a05057c10 */ /* 0x000fe2000b7fe4ff */
[----:B------:R0:W-:Y:S01]  /*cfc0*/  @P2 STG.E.U16 desc[UR36][R8.64+0xf2], R149 ;  /* 0x0000f29508002986 */ /* 0x0001e2000c101524 */
[C---:B------:R-:W-:Y:S02]  /*cfd0*/  ISETP.GT.AND P2, PT, R0.reuse, RZ, P1 ;  /* 0x000000ff0000720c */ /* 0x040fe40000f44270 */
[----:B------:R-:W-:Y:S01]  /*cfe0*/  IADD3.X R11, R7, UR4, RZ, P5, !PT ;  /* 0x00000004070b7c10 */ /* 0x000fe2000affe4ff */
[----:B------:R-:W-:Y:S01]  /*cff0*/  @P4 STG.E.U16 desc[UR36][R14.64+0xf0], R150 ;  /* 0x0000f0960e004986 */ /* 0x000fe2000c101524 */
[----:B------:R-:W-:-:S02]  /*d000*/  ISETP.GT.AND P4, PT, R0, 0x1, P1 ;  /* 0x000000010000780c */ /* 0x000fc40000f84270 */
[C---:B------:R-:W-:Y:S01]  /*d010*/  ISETP.GT.AND P5, PT, R0.reuse, RZ, P0 ;  /* 0x000000ff0000720c */ /* 0x040fe200007a4270 */
[----:B------:R1:W-:Y:S01]  /*d020*/  @P3 STG.E.U16 desc[UR36][R10.64+0xf2], R151 ;  /* 0x0000f2970a003986 */ /* 0x0003e2000c101524 */
[----:B------:R-:W-:Y:S02]  /*d030*/  ISETP.GT.AND P3, PT, R0, 0x8, P1 ;  /* 0x000000080000780c */ /* 0x000fe40000f64270 */
[----:B------:R-:W-:Y:S02]  /*d040*/  F2FP.BF16.F32.PACK_AB R39, RZ, R39 ;  /* 0x00000027ff27723e */ /* 0x000fe400000010ff */
[----:B0-----:R-:W-:Y:S01]  /*d050*/  IADD3 R8, P6, R6, UR11, RZ ;  /* 0x0000000b06087c10 */ /* 0x001fe2000ffde0ff */
[----:B------:R-:W-:Y:S01]  /*d060*/  @P2 STG.E.U16 desc[UR36][R4.64], R24 ;  /* 0x0000001804002986 */ /* 0x000fe2000c101524 */
[C---:B------:R-:W-:Y:S02]  /*d070*/  ISETP.GT.AND P2, PT, R0.reuse, 0x9, P1 ;  /* 0x000000090000780c */ /* 0x040fe40000f44270 */
[----:B------:R-:W-:Y:S01]  /*d080*/  IADD3.X R9, R7, UR10, RZ, P6, !PT ;  /* 0x0000000a07097c10 */ /* 0x000fe2000b7fe4ff */
[----:B------:R-:W-:Y:S01]  /*d090*/  @P4 STG.E.U16 desc[UR36][R4.64+0x2], R25 ;  /* 0x0000021904004986 */ /* 0x000fe2000c101524 */
[----:B------:R-:W-:-:S02]  /*d0a0*/  ISETP.GT.AND P4, PT, R0, 0x1, P0 ;  /* 0x000000010000780c */ /* 0x000fc40000784270 */
[----:B-1----:R-:W-:Y:S01]  /*d0b0*/  IADD3 R10, P6, R6, UR11, RZ ;  /* 0x0000000b060a7c10 */ /* 0x002fe2000ffde0ff */
[----:B------:R0:W-:Y:S01]  /*d0c0*/  @P5 STG.E.U16 desc[UR36][R8.64], R26 ;  /* 0x0000001a08005986 */ /* 0x0001e2000c101524 */
[C---:B------:R-:W-:Y:S02]  /*d0d0*/  ISETP.GT.AND P5, PT, R0.reuse, 0x8, P0 ;  /* 0x000000080000780c */ /* 0x040fe400007a4270 */
[----:B------:R-:W-:Y:S02]  /*d0e0*/  IADD3.X R11, R7, UR10, RZ, P6, !PT ;  /* 0x0000000a070b7c10 */ /* 0x000fe4000b7fe4ff */
[----:B------:R-:W-:Y:S02]  /*d0f0*/  F2FP.BF16.F32.PACK_AB R40, RZ, R40 ;  /* 0x00000028ff28723e */ /* 0x000fe400000010ff */
[----:B------:R-:W-:Y:S02]  /*d100*/  F2FP.BF16.F32.PACK_AB R41, RZ, R41 ;  /* 0x00000029ff29723e */ /* 0x000fe400000010ff */
[----:B------:R-:W-:Y:S01]  /*d110*/  F2FP.BF16.F32.PACK_AB R42, RZ, R42 ;  /* 0x0000002aff2a723e */ /* 0x000fe200000010ff */
[----:B------:R1:W-:Y:S01]  /*d120*/  @P4 STG.E.U16 desc[UR36][R10.64+0x2], R27 ;  /* 0x0000021b0a004986 */ /* 0x0003e2000c101524 */
[----:B------:R-:W-:-:S02]  /*d130*/  ISETP.GT.AND P4, PT, R0, 0x9, P0 ;  /* 0x000000090000780c */ /* 0x000fc40000784270 */
[----:B0-----:R-:W-:Y:S01]  /*d140*/  IADD3 R8, P6, R6, UR11, RZ ;  /* 0x0000000b06087c10 */ /* 0x001fe2000ffde0ff */
[----:B------:R-:W-:Y:S01]  /*d150*/  @P3 STG.E.U16 desc[UR36][R4.64+0x10], R28 ;  /* 0x0000101c04003986 */ /* 0x000fe2000c101524 */
[C---:B------:R-:W-:Y:S02]  /*d160*/  ISETP.GT.AND P3, PT, R0.reuse, 0x10, P1 ;  /* 0x000000100000780c */ /* 0x040fe40000f64270 */
[----:B------:R-:W-:Y:S01]  /*d170*/  IADD3.X R9, R7, UR10, RZ, P6, !PT ;  /* 0x0000000a07097c10 */ /* 0x000fe2000b7fe4ff */
[----:B------:R-:W-:Y:S01]  /*d180*/  @P2 STG.E.U16 desc[UR36][R4.64+0x12], R29 ;  /* 0x0000121d04002986 */ /* 0x000fe2000c101524 */
[----:B------:R-:W-:Y:S02]  /*d190*/  ISETP.GT.AND P2, PT, R0, 0x11, P1 ;  /* 0x000000110000780c */ /* 0x000fe40000f44270 */
[----:B------:R-:W-:Y:S01]  /*d1a0*/  F2FP.BF16.F32.PACK_AB R43, RZ, R43 ;  /* 0x0000002bff2b723e */ /* 0x000fe200000010ff */
[----:B------:R0:W-:Y:S01]  /*d1b0*/  @P5 STG.E.U16 desc[UR36][R8.64+0x10], R30 ;  /* 0x0000101e08005986 */ /* 0x0001e2000c101524 */
[----:B-1----:R-:W-:-:S02]  /*d1c0*/  IADD3 R10, P6, R6, UR11, RZ ;  /* 0x0000000b060a7c10 */ /* 0x002fc4000ffde0ff */
[C---:B------:R-:W-:Y:S02]  /*d1d0*/  ISETP.GT.AND P5, PT, R0.reuse, 0x10, P0 ;  /* 0x000000100000780c */ /* 0x040fe400007a4270 */
[----:B------:R-:W-:Y:S02]  /*d1e0*/  IADD3.X R11, R7, UR10, RZ, P6, !PT ;  /* 0x0000000a070b7c10 */ /* 0x000fe4000b7fe4ff */
[----:B------:R-:W-:Y:S02]  /*d1f0*/  F2FP.BF16.F32.PACK_AB R44, RZ, R44 ;  /* 0x0000002cff2c723e */ /* 0x000fe400000010ff */
[----:B------:R-:W-:Y:S01]  /*d200*/  F2FP.BF16.F32.PACK_AB R45, RZ, R45 ;  /* 0x0000002dff2d723e */ /* 0x000fe200000010ff */
[----:B------:R1:W-:Y:S01]  /*d210*/  @P4 STG.E.U16 desc[UR36][R10.64+0x12], R31 ;  /* 0x0000121f0a004986 */ /* 0x0003e2000c101524 */
[----:B------:R-:W-:Y:S02]  /*d220*/  ISETP.GT.AND P4, PT, R0, 0x11, P0 ;  /* 0x000000110000780c */ /* 0x000fe40000784270 */
[----:B0-----:R-:W-:Y:S01]  /*d230*/  IADD3 R8, P6, R6, UR11, RZ ;  /* 0x0000000b06087c10 */ /* 0x001fe2000ffde0ff */
[----:B------:R-:W-:Y:S01]  /*d240*/  @P3 STG.E.U16 desc[UR36][R4.64+0x20], R32 ;  /* 0x0000202004003986 */ /* 0x000fe2000c101524 */
[----:B------:R-:W-:-:S02]  /*d250*/  ISETP.GT.AND P3, PT, R0, 0x18, P1 ;  /* 0x000000180000780c */ /* 0x000fc40000f64270 */
[C---:B------:R-:W-:Y:S01]  /*d260*/  IADD3.X R9, R7.reuse, UR10, RZ, P6, !PT ;  /* 0x0000000a07097c10 */ /* 0x040fe2000b7fe4ff */
[----:B------:R-:W-:Y:S01]  /*d270*/  @P2 STG.E.U16 desc[UR36][R4.64+0x22], R33 ;  /* 0x0000222104002986 */ /* 0x000fe2000c101524 */
[----:B------:R-:W-:Y:S02]  /*d280*/  ISETP.GT.AND P2, PT, R0, 0x19, P1 ;  /* 0x000000190000780c */ /* 0x000fe40000f44270 */
[----:B------:R-:W-:Y:S01]  /*d290*/  F2FP.BF16.F32.PACK_AB R46, RZ, R46 ;  /* 0x0000002eff2e723e */ /* 0x000fe200000010ff */
[----:B------:R0:W-:Y:S01]  /*d2a0*/  @P5 STG.E.U16 desc[UR36][R8.64+0x20], R34 ;  /* 0x0000202208005986 */ /* 0x0001e2000c101524 */
[----:B-1----:R-:W-:Y:S02]  /*d2b0*/  IADD3 R10, P6, R6, UR11, RZ ;  /* 0x0000000b060a7c10 */ /* 0x002fe4000ffde0ff */
[----:B------:R-:W-:Y:S02]  /*d2c0*/  ISETP.GT.AND P5, PT, R0, 0x18, P0 ;  /* 0x000000180000780c */ /* 0x000fe400007a4270 */
[----:B------:R-:W-:-:S02]  /*d2d0*/  IADD3.X R11, R7, UR10, RZ, P6, !PT ;  /* 0x0000000a070b7c10 */ /* 0x000fc4000b7fe4ff */
[----:B------:R-:W-:Y:S02]  /*d2e0*/  F2FP.BF16.F32.PACK_AB R47, RZ, R47 ;  /* 0x0000002fff2f723e */ /* 0x000fe400000010ff */
[----:B------:R-:W-:Y:S01]  /*d2f0*/  F2FP.BF16.F32.PACK_AB R48, RZ, R48 ;  /* 0x00000030ff30723e */ /* 0x000fe200000010ff */
[----:B------:R1:W-:Y:S01]  /*d300*/  @P4 STG.E.U16 desc[UR36][R10.64+0x22], R35 ;  /* 0x000022230a004986 */ /* 0x0003e2000c101524 */
[----:B------:R-:W-:Y:S02]  /*d310*/  ISETP.GT.AND P4, PT, R0, 0x19, P0 ;  /* 0x000000190000780c */ /* 0x000fe40000784270 */
[----:B0-----:R-:W-:Y:S01]  /*d320*/  IADD3 R8, P6, R6, UR11, RZ ;  /* 0x0000000b06087c10 */ /* 0x001fe2000ffde0ff */
[----:B------:R-:W-:Y:S01]  /*d330*/  @P3 STG.E.U16 desc[UR36][R4.64+0x30], R36 ;  /* 0x0000302404003986 */ /* 0x000fe2000c101524 */
[C---:B------:R-:W-:Y:S02]  /*d340*/  ISETP.GT.AND P3, PT, R0.reuse, 0x20, P1 ;  /* 0x000000200000780c */ /* 0x040fe40000f64270 */
[----:B------:R-:W-:Y:S01]  /*d350*/  IADD3.X R9, R7, UR10, RZ, P6, !PT ;  /* 0x0000000a07097c10 */ /* 0x000fe2000b7fe4ff */
[----:B------:R-:W-:Y:S01]  /*d360*/  @P2 STG.E.U16 desc[UR36][R4.64+0x32], R37 ;  /* 0x0000322504002986 */ /* 0x000fe2000c101524 */
[----:B------:R-:W-:-:S02]  /*d370*/  ISETP.GT.AND P2, PT, R0, 0x21, P1 ;  /* 0x000000210000780c */ /* 0x000fc40000f44270 */
[----:B------:R-:W-:Y:S01]  /*d380*/  F2FP.BF16.F32.PACK_AB R49, RZ, R49 ;  /* 0x00000031ff31723e */ /* 0x000fe200000010ff */
[----:B------:R0:W-:Y:S01]  /*d390*/  @P5 STG.E.U16 desc[UR36][R8.64+0x30], R38 ;  /* 0x0000302608005986 */ /* 0x0001e2000c101524 */
[----:B-1----:R-:W-:Y:S02]  /*d3a0*/  IADD3 R10, P6, R6, UR11, RZ ;  /* 0x0000000b060a7c10 */ /* 0x002fe4000ffde0ff */
[C---:B------:R-:W-:Y:S02]  /*d3b0*/  ISETP.GT.AND P5, PT, R0.reuse, 0x20, P0 ;  /* 0x000000200000780c */ /* 0x040fe400007a4270 */
[----:B------:R-:W-:Y:S02]  /*d3c0*/  IADD3.X R11, R7, UR10, RZ, P6, !PT ;  /* 0x0000000a070b7c10 */ /* 0x000fe4000b7fe4ff */
        /* <DEDUP_REMOVED lines=133> */
[----:B------:R-:W-:Y:S02]  /*dc20*/  F2FP.BF16.F32.PACK_AB R77, RZ, R77 ;  /* 0x0000004dff4d723e */ /* 0x000fe400000010ff */
[----:B------:R-:W-:Y:S02]  /*dc30*/  IADD3.X R11, R7, UR10, RZ, P6, !PT ;  /* 0x0000000a070b7c10 */ /* 0x000fe4000b7fe4ff */
[C---:B------:R-:W-:Y:S02]  /*dc40*/  ISETP.GT.AND P5, PT, R0.reuse, 0x68, P0 ;  /* 0x000000680000780c */ /* 0x040fe400007a4270 */
        /* <DEDUP_REMOVED lines=12> */
[----:B------:R-:W-:Y:S02]  /*dd10*/  F2FP.BF16.F32.PACK_AB R80, RZ, R80 ;  /* 0x00000050ff50723e */ /* 0x000fe400000010ff */
[----:B------:R-:W-:Y:S02]  /*dd20*/  IADD3.X R11, R7, UR10, RZ, P6, !PT ;  /* 0x0000000a070b7c10 */ /* 0x000fe4000b7fe4ff */
[----:B------:R-:W-:Y:S02]  /*dd30*/  F2FP.BF16.F32.PACK_AB R81, RZ, R81 ;  /* 0x00000051ff51723e */ /* 0x000fe400000010ff */
[----:B------:R-:W-:Y:S01]  /*dd40*/  F2FP.BF16.F32.PACK_AB R82, RZ, R82 ;  /* 0x00000052ff52723e */ /* 0x000fe200000010ff */
[----:B------:R1:W-:Y:S01]  /*dd50*/  @P4 STG.E.U16 desc[UR36][R10.64+0xd2], R79 ;  /* 0x0000d24f0a004986 */ /* 0x0003e2000c101524 */
[----:B------:R-:W-:Y:S02]  /*dd60*/  ISETP.GT.AND P4, PT, R0, 0x70, P0 ;  /* 0x000000700000780c */ /* 0x000fe40000784270 */
[----:B0-----:R-:W-:Y:S01]  /*dd70*/  IADD3 R8, P6, R6, UR11, RZ ;  /* 0x0000000b06087c10 */ /* 0x001fe2000ffde0ff */
[----:B------:R0:W-:Y:S01]  /*dd80*/  @P3 STG.E.U16 desc[UR36][R4.64+0xe0], R80 ;  /* 0x0000e05004003986 */ /* 0x0001e2000c101524 */
[----:B------:R-:W-:-:S02]  /*dd90*/  ISETP.GT.AND P3, PT, R0, 0x71, P0 ;  /* 0x000000710000780c */ /* 0x000fc40000764270 */
[C---:B------:R-:W-:Y:S01]  /*dda0*/  IADD3.X R9, R7.reuse, UR10, RZ, P6, !PT ;  /* 0x0000000a07097c10 */ /* 0x040fe2000b7fe4ff */
[----:B------:R0:W-:Y:S01]  /*ddb0*/  @P2 STG.E.U16 desc[UR36][R4.64+0xe2], R81 ;  /* 0x0000e25104002986 */ /* 0x0001e2000c101524 */
[----:B------:R-:W-:Y:S02]  /*ddc0*/  ISETP.GT.AND P2, PT, R0, 0x78, P1 ;  /* 0x000000780000780c */ /* 0x000fe40000f44270 */
[----:B------:R-:W-:Y:S02]  /*ddd0*/  F2FP.BF16.F32.PACK_AB R83, RZ, R83 ;  /* 0x00000053ff53723e */ /* 0x000fe400000010ff */
[----:B-1----:R-:W-:Y:S01]  /*dde0*/  IADD3 R10, P6, R6, UR11, RZ ;  /* 0x0000000b060a7c10 */ /* 0x002fe2000ffde0ff */
[----:B------:R0:W-:Y:S01]  /*ddf0*/  @P4 STG.E.U16 desc[UR36][R8.64+0xe0], R82 ;  /* 0x0000e05208004986 */ /* 0x0001e2000c101524 */
[----:B------:R-:W-:Y:S02]  /*de00*/  F2FP.BF16.F32.PACK_AB R84, RZ, R84 ;  /* 0x00000054ff54723e */ /* 0x000fe400000010ff */
[----:B------:R-:W-:-:S02]  /*de10*/  IADD3.X R11, R7, UR10, RZ, P6, !PT ;  /* 0x0000000a070b7c10 */ /* 0x000fc4000b7fe4ff */
[C---:B------:R-:W-:Y:S02]  /*de20*/  ISETP.GT.AND P1, PT, R0.reuse, 0x79, P1 ;  /* 0x000000790000780c */ /* 0x040fe40000f24270 */
[C---:B------:R-:W-:Y:S01]  /*de30*/  ISETP.GT.AND P5, PT, R0.reuse, 0x78, P0 ;  /* 0x000000780000780c */ /* 0x040fe200007a4270 */
[----:B------:R0:W-:Y:S01]  /*de40*/  @P3 STG.E.U16 desc[UR36][R10.64+0xe2], R83 ;  /* 0x0000e2530a003986 */ /* 0x0001e2000c101524 */
[----:B------:R-:W-:Y:S02]  /*de50*/  ISETP.GT.AND P0, PT, R0, 0x79, P0 ;  /* 0x000000790000780c */ /* 0x000fe40000704270 */
[----:B------:R-:W-:Y:S01]  /*de60*/  F2FP.BF16.F32.PACK_AB R85, RZ, R85 ;  /* 0x00000055ff55723e */ /* 0x000fe200000010ff */
[----:B------:R0:W-:Y:S01]  /*de70*/  @P2 STG.E.U16 desc[UR36][R4.64+0xf0], R84 ;  /* 0x0000f05404002986 */ /* 0x0001e2000c101524 */
[C---:B------:R-:W-:Y:S02]  /*de80*/  IADD3 R12, P2, R6.reuse, UR11, RZ ;  /* 0x0000000b060c7c10 */ /* 0x040fe4000ff5e0ff */
[----:B------:R-:W-:-:S02]  /*de90*/  IADD3 R6, P3, R6, UR11, RZ ;  /* 0x0000000b06067c10 */ /* 0x000fc4000ff7e0ff */
[----:B------:R-:W-:Y:S01]  /*dea0*/  F2FP.BF16.F32.PACK_AB R86, RZ, R86 ;  /* 0x00000056ff56723e */ /* 0x000fe200000010ff */
[----:B------:R0:W-:Y:S01]  /*deb0*/  @P1 STG.E.U16 desc[UR36][R4.64+0xf2], R85 ;  /* 0x0000f25504001986 */ /* 0x0001e2000c101524 */
[C---:B------:R-:W-:Y:S02]  /*dec0*/  IADD3.X R13, R7.reuse, UR10, RZ, P2, !PT ;  /* 0x0000000a070d7c10 */ /* 0x040fe400097fe4ff */
[----:B------:R-:W-:Y:S02]  /*ded0*/  F2FP.BF16.F32.PACK_AB R87, RZ, R87 ;  /* 0x00000057ff57723e */ /* 0x000fe400000010ff */
[----:B------:R-:W-:Y:S01]  /*dee0*/  IADD3.X R7, R7, UR10, RZ, P3, !PT ;  /* 0x0000000a07077c10 */ /* 0x000fe20009ffe4ff */
[----:B------:R0:W-:Y:S04]  /*def0*/  @P5 STG.E.U16 desc[UR36][R12.64+0xf0], R86 ;  /* 0x0000f0560c005986 */ /* 0x0001e8000c101524 */
[----:B------:R0:W-:Y:S02]  /*df00*/  @P0 STG.E.U16 desc[UR36][R6.64+0xf2], R87 ;  /* 0x0000f25706000986 */ /* 0x0001e4000c101524 */
.L_x_172:
[----:B------:R-:W-:Y:S05]  /*df10*/  BSYNC B0 ;  /* 0x0000000000007941 */ /* 0x000fea0003800000 */
.L_x_34:
[----:B------:R-:W-:Y:S01]  /*df20*/  ULDC UR4, c[0x0][0xc] ;  /* 0x0000030000047ab9 */ /* 0x000fe20000000800 */
[----:B------:R-:W-:Y:S01]  /*df30*/  ULDC UR5, c[0x0][0x10] ;  /* 0x0000040000057ab9 */ /* 0x000fe20000000800 */
[----:B----4-:R-:W4:Y:S01]  /*df40*/  LDC R3, c[0x0][0x14] ;  /* 0x00000500ff037b82 */ /* 0x010f220000000800 */
[----:B------:R-:W-:Y:S01]  /*df50*/  UIMAD.WIDE.U32 UR4, UR4, UR5, URZ ;  /* 0x00000005040472a5 */ /* 0x000fe2000f8e003f */
[----:B------:R-:W-:Y:S01]  /*df60*/  PRMT R0, RZ, 0x7610, R0 ;  /* 0x00007610ff007816 */ /* 0x000fe20000000000 */
[----:B------:R-:W-:Y:S01]  /*df70*/  UMOV UR43, 0xffffffff ;  /* 0xffffffff002b7882 */ /* 0x000fe20000000000 */
[----:B------:R-:W-:-:S03]  /*df80*/  UMOV UR44, 0xffffffff ;  /* 0xffffffff002c7882 */ /* 0x000fc60000000000 */
[----:B----4-:R-:W-:-:S04]  /*df90*/  IMAD.WIDE.U32 R16, R3, UR4, R16 ;  /* 0x0000000403107c25 */ /* 0x010fc8000f8e0010 */
[----:B------:R-:W-:Y:S01]  /*dfa0*/  IMAD R3, R3, UR5, RZ ;  /* 0x0000000503037c24 */ /* 0x000fe2000f8e02ff */
[----:B------:R-:W-:Y:S02]  /*dfb0*/  ULDC.64 UR4, c[0x0][0x650] ;  /* 0x0001940000047ab9 */ /* 0x000fe40000000a00 */
[----:B------:R-:W-:Y:S01]  /*dfc0*/  ISETP.GE.U32.AND P0, PT, R16, UR4, PT ;  /* 0x0000000410007c0c */ /* 0x000fe2000bf06070 */
[----:B------:R-:W-:-:S05]  /*dfd0*/  IMAD.IADD R17, R17, 0x1, R3 ;  /* 0x0000000111117824 */ /* 0x000fca00078e0203 */
[----:B------:R-:W-:-:S13]  /*dfe0*/  ISETP.GE.U32.AND.EX P0, PT, R17, UR5, PT, P0 ;  /* 0x0000000511007c0c */ /* 0x000fda000bf06100 */
[----:B------:R-:W-:Y:S05]  /*dff0*/  @P0 BRA `(.L_x_173) ;  /* 0x0000000400880947 */ /* 0x000fea0003800000 */
[----:B------:R-:W4:Y:S01]  /*e000*/  S2UR UR6, SR_CTAID.X ;  /* 0x00000000000679c3 */ /* 0x000f220000002500 */
[----:B------:R-:W-:Y:S01]  /*e010*/  ULDC.64 UR12, c[0x0][0x628] ;  /* 0x00018a00000c7ab9 */ /* 0x000fe20000000a00 */
[----:B------:R-:W-:Y:S01]  /*e020*/  ULDC UR4, c[0x0][0x150] ;  /* 0x0000540000047ab9 */ /* 0x000fe20000000800 */
[----:B------:R-:W-:Y:S01]  /*e030*/  ISETP.NE.U32.AND P0, PT, RZ, UR12, PT ;  /* 0x0000000cff007c0c */ /* 0x000fe2000bf05070 */
[----:B------:R-:W-:Y:S01]  /*e040*/  ULDC UR15, c[0x0][0x630] ;  /* 0x00018c00000f7ab9 */ /* 0x000fe20000000800 */
[C---:B------:R-:W-:Y:S01]  /*e050*/  R2UR UR16, R16.reuse ;  /* 0x00000000101072ca */ /* 0x040fe200000e0000 */
[----:B------:R-:W-:Y:S01]  /*e060*/  ULDC UR19, c[0x0][0x154] ;  /* 0x0000550000137ab9 */ /* 0x000fe20000000800 */
[----:B------:R-:W-:Y:S01]  /*e070*/  ISETP.NE.AND.EX P0, PT, RZ, UR13, PT, P0 ;  /* 0x0000000dff007c0c */ /* 0x000fe2000bf05300 */
[----:B------:R-:W0:Y:S01]  /*e080*/  S2UR UR18, SR_CTAID.Y ;  /* 0x00000000001279c3 */ /* 0x000e220000002600 */
[----:B------:R-:W-:Y:S02]  /*e090*/  R2UR UR17, R17 ;  /* 0x00000000111172ca */ /* 0x000fe400000e0000 */
[----:B------:R-:W-:-:S02]  /*e0a0*/  R2UR UR10, R16 ;  /* 0x00000000100a72ca */ /* 0x000fc400000e0000 */
[----:B------:R-:W-:Y:S02]  /*e0b0*/  R2UR UR11, R17 ;  /* 0x00000000110b72ca */ /* 0x000fe400000e0000 */
[----:B----4-:R-:W-:-:S05]  /*e0c0*/  I2FP.F32.U32 R0, UR6 ;  /* 0x0000000600007c45 */ /* 0x010fca0008201000 */
[----:B------:R-:W-:-:S04]  /*e0d0*/  FMUL R0, R0, UR4 ;  /* 0x0000000400007c20 */ /* 0x000fc80008400000 */
[----:B------:R4:W0:Y:S01]  /*e0e0*/  F2I.U32.TRUNC.NTZ R3, R0 ;  /* 0x0000000000037305 */ /* 0x000822000020f000 */
        /* <DEDUP_REMOVED lines=13> */
.L_x_174:
[----:B------:R-:W-:Y:S01]  /*e1c0*/  USHF.R.U64 UR44, UR10, UR15, UR11 ;  /* 0x0000000f0a2c7299 */ /* 0x000fe2000800120b */
[----:B0---4-:R-:W-:Y:S01]  /*e1d0*/  I2FP.F32.U32 R0, UR18 ;  /* 0x0000001200007c45 */ /* 0x011fe20008201000 */
[----:B------:R-:W-:Y:S02]  /*e1e0*/  USHF.R.U32.HI UR4, URZ, UR15, UR11 ;  /* 0x0000000f3f047299 */ /* 0x000fe4000801160b */
[----:B------:R-:W-:Y:S02]  /*e1f0*/  UIADD3 UR10, UP0, URZ, -UR44, URZ ;  /* 0x8000002c3f0a7290 */ /* 0x000fe4000ff1e03f */
[----:B------:R-:W-:Y:S01]  /*e200*/  FMUL R0, R0, UR19 ;  /* 0x0000001300007c20 */ /* 0x000fe20008400000 */
[----:B------:R-:W-:Y:S01]  /*e210*/  ULDC.64 UR12, c[0x0][0x620] ;  /* 0x00018800000c7ab9 */ /* 0x000fe20000000a00 */
[----:B------:R-:W-:Y:S01]  /*e220*/  UIADD3.X UR4, URZ, ~UR4, URZ, UP0, !UPT ;  /* 0x800000043f047290 */ /* 0x000fe200087fe43f */
[----:B------:R-:W-:Y:S01]  /*e230*/  UMOV UR8, UR16 ;  /* 0x0000001000087c82 */ /* 0x000fe20008000000 */
[----:B------:R-:W-:-:S02]  /*e240*/  UMOV UR9, UR17 ;  /* 0x0000001100097c82 */ /* 0x000fc40008000000 */
[----:B------:R-:W-:Y:S01]  /*e250*/  UIMAD UR4, UR4, UR12, URZ ;  /* 0x0000000c040472a4 */ /* 0x000fe2000f8e023f */
[----:B------:R-:W0:Y:S01]  /*e260*/  F2I.U32.TRUNC.NTZ R0, R0 ;  /* 0x0000000000007305 */ /* 0x000e22000020f000 */
[----:B------:R-:W-:Y:S01]  /*e270*/  UIMAD.WIDE.U32 UR8, UR10, UR12, UR8 ;  /* 0x0000000c0a0872a5 */ /* 0x000fe2000f8e0008 */
[----:B------:R-:W-:Y:S01]  /*e280*/  R2UR UR12, R3 ;  /* 0x00000000030c72ca */ /* 0x000fe200000e0000 */
[----:B------:R-:W-:Y:S01]  /*e290*/  UIMAD UR10, UR10, UR13, UR4 ;  /* 0x0000000d0a0a72a4 */ /* 0x000fe2000f8e0204 */
[----:B------:R-:W-:Y:S01]  /*e2a0*/  ULDC UR11, c[0x0][0x618] ;  /* 0x00018600000b7ab9 */ /* 0x000fe20000000800 */
[----:B------:R-:W-:Y:S02]  /*e2b0*/  ULDC UR21, c[0x0][0x658] ;  /* 0x0001960000157ab9 */ /* 0x000fe40000000800 */
[----:B------:R-:W-:Y:S01]  /*e2c0*/  UIADD3 UR9, UR9, UR10, URZ ;  /* 0x0000000a09097290 */ /* 0x000fe2000fffe03f */
[----:B------:R-:W-:Y:S01]  /*e2d0*/  UMOV UR15, 0xffffffff ;  /* 0xffffffff000f7882 */ /* 0x000fe20000000000 */
[----:B------:R-:W-:Y:S01]  /*e2e0*/  ULDC.64 UR4, c[0x0][0x640] ;  /* 0x0001900000047ab9 */ /* 0x000fe20000000a00 */
[----:B------:R-:W-:Y:S01]  /*e2f0*/  USHF.L.U32 UR15, UR15, UR21, URZ ;  /* 0x000000150f0f7299 */ /* 0x000fe2000800063f */
[----:B------:R-:W-:Y:S01]  /*e300*/  ISETP.NE.U32.AND P0, PT, RZ, UR4, PT ;  /* 0x00000004ff007c0c */ /* 0x000fe2000bf05070 */
[----:B------:R-:W-:-:S02]  /*e310*/  USHF.R.U64 UR16, UR8, UR11, UR9 ;  /* 0x0000000b08107299 */ /* 0x000fc40008001209 */
[----:B------:R-:W-:Y:S01]  /*e320*/  USHF.R.U32.HI UR8, URZ, UR11, UR9 ;  /* 0x0000000b3f087299 */ /* 0x000fe20008011609 */
[----:B0-----:R-:W-:Y:S01]  /*e330*/  R2UR UR14, R0 ;  /* 0x00000000000e72ca */ /* 0x001fe200000e0000 */
[----:B------:R-:W-:Y:S01]  /*e340*/  ULDC UR17, c[0x0][0x608] ;  /* 0x0001820000117ab9 */ /* 0x000fe20000000800 */
[----:B------:R-:W-:Y:S01]  /*e350*/  ULOP3.LUT UR42, URZ, UR15, URZ, 0x33, !UPT ;  /* 0x0000000f3f2a7292 */ /* 0x000fe2000f8e333f */
[----:B------:R-:W-:Y:S01]  /*e360*/  ISETP.NE.AND.EX P0, PT, RZ, UR5, PT, P0 ;  /* 0x00000005ff007c0c */ /* 0x000fe2000bf05300 */
[----:B------:R-:W-:Y:S02]  /*e370*/  USHF.R.U64 UR15, UR16, UR17, UR8 ;  /* 0x00000011100f7299 */ /* 0x000fe40008001208 */
[----:B------:R-:W-:Y:S02]  /*e380*/  USHF.R.U32.HI UR8, URZ, UR17, UR8 ;  /* 0x000000113f087299 */ /* 0x000fe40008011608 */
[----:B------:R-:W-:Y:S02]  /*e390*/  UIADD3 UR12, -UR12, URZ, URZ ;  /* 0x0000003f0c0c7290 */ /* 0x000fe4000fffe13f */
[----:B------:R-:W-:Y:S01]  /*e3a0*/  USHF.R.U64 UR17, UR15, UR21, UR8 ;  /* 0x000000150f117299 */ /* 0x000fe20008001208 */
[----:B------:R-:W-:Y:S01]  /*e3b0*/  UMOV UR19, 0x1 ;  /* 0x0000000100137882 */ /* 0x000fe20000000000 */
[----:B------:R-:W-:Y:S01]  /*e3c0*/  ULDC UR13, c[0x0][0x144] ;  /* 0x00005100000d7ab9 */ /* 0x000fe20000000800 */
[----:B------:R-:W-:Y:S01]  /*e3d0*/  ULDC UR7, c[0x0][0x600] ;  /* 0x0001800000077ab9 */ /* 0x000fe20000000800 */
[----:B------:R-:W-:-:S02]  /*e3e0*/  USHF.L.U32 UR24, UR19, UR21, URZ ;  /* 0x0000001513187299 */ /* 0x000fc4000800063f */
[----:B------:R-:W-:Y:S02]  /*e3f0*/  USHF.R.U32.HI UR8, URZ, UR21, UR8 ;  /* 0x000000153f087299 */ /* 0x000fe40008011608 */
[----:B------:R-:W-:Y:S02]  /*e400*/  UIMAD UR21, UR13, UR12, UR6 ;  /* 0x0000000c0d1572a4 */ /* 0x000fe4000f8e0206 */
[----:B------:R-:W-:Y:S02]  /*e410*/  UIADD3 UR20, UR7, -0x1, URZ ;  /* 0xffffffff07147890 */ /* 0x000fe4000fffe03f */
[----:B------:R-:W-:Y:S01]  /*e420*/  UIADD3 UR19, -UR14, URZ, URZ ;  /* 0x0000003f0e137290 */ /* 0x000fe2000fffe13f */
[----:B------:R-:W-:Y:S01]  /*e430*/  ULDC UR25, c[0x0][0x148] ;  /* 0x0000520000197ab9 */ /* 0x000fe20000000800 */
[----:B------:R-:W-:Y:S01]  /*e440*/  ULDC UR22, c[0x0][0x648] ;  /* 0x0001920000167ab9 */ /* 0x000fe20000000800 */
[----:B------:R-:W-:Y:S01]  /*e450*/  ULDC UR23, c[0x0][0x638] ;  /* 0x00018e0000177ab9 */ /* 0x000fe20000000800 */
        /* <DEDUP_REMOVED lines=14> */
.L_x_175:
[----:B------:R-:W-:Y:S01]  /*e540*/  UISETP.NE.AND UP0, UPT, UR41, URZ, UPT ;  /* 0x0000003f2900728c */ /* 0x000fe2000bf05270 */
[----:B------:R-:W-:Y:S01]  /*e550*/  IMAD.MOV.U32 R0, RZ, RZ, 0x1 ;  /* 0x00000001ff007424 */ /* 0x000fe200078e00ff */
[----:B------:R-:W-:Y:S02]  /*e560*/  USHF.R.U64 UR4, UR6, UR22, UR8 ;  /* 0x0000001606047299 */ /* 0x000fe40008001208 */
[----:B------:R-:W-:Y:S02]  /*e570*/  ULOP3.LUT UR42, UR15, UR42, URZ, 0xc0, !UPT ;  /* 0x0000002a0f2a7292 */ /* 0x000fe4000f8ec03f */
[----:B------:R-:W-:Y:S02]  /*e580*/  UIADD3 UR5, -UR4, URZ, URZ ;  /* 0x0000003f04057290 */ /* 0x000fe4000fffe13f */
[----:B------:R-:W-:Y:S02]  /*e590*/  UIMAD UR42, UR24, UR4, UR42 ;  /* 0x00000004182a72a4 */ /* 0x000fe4000f8e022a */
[----:B------:R-:W-:-:S02]  /*e5a0*/  ULOP3.LUT UR16, UR16, UR20, URZ, 0xc0, !UPT ;  /* 0x0000001410107292 */ /* 0x000fc4000f8ec03f */
[----:B------:R-:W-:Y:S02]  /*e5b0*/  @UP0 UIMAD UR21, UR25, UR19, UR18 ;  /* 0x00000013191502a4 */ /* 0x000fe4000f8e0212 */
[----:B------:R-:W-:-:S03]  /*e5c0*/  UIMAD UR4, UR5, UR23, UR17 ;  /* 0x00000017050472a4 */ /* 0x000fc6000f8e0211 */
[----:B------:R-:W-:Y:S01]  /*e5d0*/  ULDC UR5, c[0x0][0x610] ;  /* 0x0001840000057ab9 */ /* 0x000fe20000000800 */
[----:B------:R-:W-:Y:S02]  /*e5e0*/  UIMAD UR4, UR4, UR7, UR16 ;  /* 0x00000007040472a4 */ /* 0x000fe4000f8e0210 */
[----:B------:R-:W-:-:S04]  /*e5f0*/  UIMAD UR42, UR42, UR5, UR21 ;  /* 0x000000052a2a72a4 */ /* 0x000fc8000f8e0215 */
[----:B------:R-:W-:Y:S02]  /*e600*/  USEL UR43, UR4, UR42, !UP0 ;  /* 0x0000002a042b7287 */ /* 0x000fe4000c000000 */
[----:B------:R-:W-:-:S12]  /*e610*/  USEL UR42, UR42, UR4, !UP0 ;  /* 0x000000042a2a7287 */ /* 0x000fd8000c000000 */
.L_x_173:
[----:B------:R-:W-:-:S13]  /*e620*/  LOP3.LUT P0, RZ, R0, 0xff, RZ, 0xc0, !PT ;  /* 0x000000ff00ff7812 */ /* 0x000fda000780c0ff */
[----:B------:R-:W-:Y:S05]  /*e630*/  @P0 BRA `(.L_x_176) ;  /* 0xffffff2c00440947 */ /* 0x000fea000383ffff */
[----:B------:R-:W-:Y:S05]  /*e640*/  EXIT ;  /* 0x000000000000794d */ /* 0x000fea0003800000 */
.L_x_7:
[----:B------:R-:W-:Y:S01]  /*e650*/  ULDC.64 UR4, c[0x0][0x650] ;  /* 0x0001940000047ab9 */ /* 0x000fe20000000a00 */
[----:B------:R-:W-:Y:S01]  /*e660*/  PRMT R0, RZ, 0x7610, R0 ;  /* 0x00007610ff007816 */ /* 0x000fe20000000000 */
[----:B------:R-:W-:Y:S01]  /*e670*/  IMAD.MOV.U32 R4, RZ, RZ, -0x1 ;  /* 0xffffffffff047424 */ /* 0x000fe200078e00ff */
[----:B------:R-:W-:Y:S01]  /*e680*/  ISETP.GE.U32.AND P0, PT, R16, UR4, PT ;  /* 0x0000000410007c0c */ /* 0x000fe2000bf06070 */
[----:B------:R-:W-:Y:S02]  /*e690*/  IMAD.MOV.U32 R6, RZ, RZ, -0x1 ;  /* 0xffffffffff067424 */ /* 0x000fe400078e00ff */
[----:B------:R-:W-:Y:S01]  /*e6a0*/  IMAD.MOV.U32 R8, RZ, RZ, -0x1 ;  /* 0xffffffffff087424 */ /* 0x000fe200078e00ff */
        /* <DEDUP_REMOVED lines=22> */
.L_x_178:
[----:B------:R-:W-:Y:S01]  /*e810*/  USHF.R.U64 UR4, UR14, UR19, UR15 ;  /* 0x000000130e047299 */ /* 0x000fe2000800120f */
[----:B------:R-:W-:Y:S01]  /*e820*/  R2UR UR7, R17 ;  /* 0x00000000110772ca */ /* 0x000fe200000e0000 */
[----:B------:R-:W-:Y:S02]  /*e830*/  USHF.R.U32.HI UR5, URZ, UR19, UR15 ;  /* 0x000000133f057299 */ /* 0x000fe4000801160f */
[----:B------:R-:W-:Y:S01]  /*e840*/  UIADD3 UR13, UP0, URZ, -UR4, URZ ;  /* 0x800000043f0d7290 */ /* 0x000fe2000ff1e03f */
[----:B------:R-:W-:Y:S01]  /*e850*/  ULDC.64 UR14, c[0x0][0x620] ;  /* 0x00018800000e7ab9 */ /* 0x000fe20000000a00 */
[----:B------:R-:W-:Y:S02]  /*e860*/  UMOV UR6, UR20 ;  /* 0x0000001400067c82 */ /* 0x000fe40008000000 */
[----:B------:R-:W-:Y:S02]  /*e870*/  UIADD3.X UR5, URZ, ~UR5, URZ, UP0, !UPT ;  /* 0x800000053f057290 */ /* 0x000fe400087fe43f */
[----:B------:R-:W-:-:S02]  /*e880*/  UISETP.NE.AND UP1, UPT, UR41, URZ, UPT ;  /* 0x0000003f2900728c */ /* 0x000fc4000bf25270 */
[----:B------:R-:W-:Y:S02]  /*e890*/  UIMAD UR5, UR5, UR14, URZ ;  /* 0x0000000e050572a4 */ /* 0x000fe4000f8e023f */
[----:B------:R-:W-:Y:S02]  /*e8a0*/  UIMAD.WIDE.U32 UR6, UR13, UR14, UR6 ;  /* 0x0000000e0d0672a5 */ /* 0x000fe4000f8e0006 */
[----:B------:R-:W-:Y:S01]  /*e8b0*/  UIMAD UR5, UR13, UR15, UR5 ;  /* 0x0000000f0d0572a4 */ /* 0x000fe2000f8e0205 */
[----:B------:R-:W-:Y:S02]  /*e8c0*/  ULDC UR14, c[0x0][0x608] ;  /* 0x00018200000e7ab9 */ /* 0x000fe40000000800 */
[----:B------:R-:W-:Y:S01]  /*e8d0*/  ULDC UR13, c[0x0][0x618] ;  /* 0x00018600000d7ab9 */ /* 0x000fe20000000800 */
[----:B------:R-:W-:Y:S01]  /*e8e0*/  UIADD3 UR5, UR7, UR5, URZ ;  /* 0x0000000507057290 */ /* 0x000fe2000fffe03f */
[----:B------:R-:W-:Y:S01]  /*e8f0*/  ULDC UR22, c[0x0][0x658] ;  /* 0x0001960000167ab9 */ /* 0x000fe20000000800 */
[----:B------:R-:W-:-:S02]  /*e900*/  @UP1 UIMAD UR8, UR11, UR12, UR10 ;  /* 0x0000000c0b0812a4 */ /* 0x000fc4000f8e020a */
[----:B------:R-:W-:Y:S02]  /*e910*/  USHF.R.U64 UR17, UR6, UR13, UR5 ;  /* 0x0000000d06117299 */ /* 0x000fe40008001205 */
[----:B------:R-:W-:Y:S01]  /*e920*/  USHF.R.U32.HI UR5, URZ, UR13, UR5 ;  /* 0x0000000d3f057299 */ /* 0x000fe20008011605 */
[----:B------:R-:W-:Y:S01]  /*e930*/  ULDC.64 UR6, c[0x0][0x640] ;  /* 0x0001900000067ab9 */ /* 0x000fe20000000a00 */
[----:B------:R-:W-:Y:S01]  /*e940*/  UMOV UR10, 0xffffffff ;  /* 0xffffffff000a7882 */ /* 0x000fe20000000000 */
[----:B------:R-:W-:Y:S01]  /*e950*/  ISETP.NE.U32.AND P0, PT, RZ, UR6, PT ;  /* 0x00000006ff007c0c */ /* 0x000fe2000bf05070 */
[----:B------:R-:W-:Y:S02]  /*e960*/  USHF.R.U64 UR18, UR17, UR14, UR5 ;  /* 0x0000000e11127299 */ /* 0x000fe40008001205 */
[----:B------:R-:W-:Y:S01]  /*e970*/  USHF.R.U32.HI UR5, URZ, UR14, UR5 ;  /* 0x0000000e3f057299 */ /* 0x000fe20008011605 */
[----:B------:R-:W-:Y:S01]  /*e980*/  ISETP.NE.AND.EX P0, PT, RZ, UR7, PT, P0 ;  /* 0x00000007ff007c0c */ /* 0x000fe2000bf05300 */
[----:B------:R-:W-:-:S02]  /*e990*/  USHF.L.U32 UR11, UR10, UR22, URZ ;  /* 0x000000160a0b7299 */ /* 0x000fc4000800063f */
[----:B------:R-:W-:Y:S01]  /*e9a0*/  USHF.R.U64 UR19, UR18, UR22, UR5 ;  /* 0x0000001612137299 */ /* 0x000fe20008001205 */
[----:B------:R-:W-:Y:S01]  /*e9b0*/  ULDC UR20, c[0x0][0x600] ;  /* 0x0001800000147ab9 */ /* 0x000fe20000000800 */
[----:B------:R-:W-:Y:S02]  /*e9c0*/  USHF.R.U32.HI UR10, URZ, UR22, UR5 ;  /* 0x000000163f0a7299 */ /* 0x000fe40008011605 */
[----:B------:R-:W-:Y:S02]  /*e9d0*/  UIADD3 UR21, UR20, -0x1, URZ ;  /* 0xffffffff14157890 */ /* 0x000fe4000fffe03f */
[----:B------:R-:W-:Y:S01]  /*e9e0*/  ULOP3.LUT UR26, URZ, UR11, URZ, 0x33, !UPT ;  /* 0x0000000b3f1a7292 */ /* 0x000fe2000f8e333f */
        /* <DEDUP_REMOVED lines=17> */
.L_x_179:
[----:B------:R-:W-:Y:S01]  /*eb00*/  USHF.R.U64 UR6, UR5, UR23, UR10 ;  /* 0x0000001705067299 */ /* 0x000fe2000800120a */
[----:B------:R-:W-:Y:S01]  /*eb10*/  IMAD.MOV.U32 R0, RZ, RZ, 0x1 ;  /* 0x00000001ff007424 */ /* 0x000fe200078e00ff */
[----:B------:R-:W-:Y:S01]  /*eb20*/  USHF.L.U32 UR25, UR25, UR22, URZ ;  /* 0x0000001619197299 */ /* 0x000fe2000800063f */
[----:B------:R-:W-:Y:S01]  /*eb30*/  IMAD.U32 R8, RZ, RZ, UR4 ;  /* 0x00000004ff087e24 */ /* 0x000fe2000f8e00ff */
[----:B------:R-:W-:Y:S02]  /*eb40*/  ULOP3.LUT UR5, UR18, UR26, URZ, 0xc0, !UPT ;  /* 0x0000001a12057292 */ /* 0x000fe4000f8ec03f */
[----:B------:R-:W-:Y:S02]  /*eb50*/  UIADD3 UR7, -UR6, URZ, URZ ;  /* 0x0000003f06077290 */ /* 0x000fe4000fffe13f */
[----:B------:R-:W-:Y:S02]  /*eb60*/  UIMAD UR6, UR25, UR6, UR5 ;  /* 0x00000006190672a4 */ /* 0x000fe4000f8e0205 */
[----:B------:R-:W-:-:S02]  /*eb70*/  ULOP3.LUT UR17, UR17, UR21, URZ, 0xc0, !UPT ;  /* 0x0000001511117292 */ /* 0x000fc4000f8ec03f */
[----:B------:R-:W-:Y:S02]  /*eb80*/  UIMAD UR5, UR7, UR24, UR19 ;  /* 0x00000018070572a4 */ /* 0x000fe4000f8e0213 */
[----:B------:R-:W-:Y:S01]  /*eb90*/  UISETP.NE.AND UP0, UPT, UR41, URZ, UPT ;  /* 0x0000003f2900728c */ /* 0x000fe2000bf05270 */
[----:B------:R-:W-:Y:S01]  /*eba0*/  ULDC UR7, c[0x0][0x610] ;  /* 0x0001840000077ab9 */ /* 0x000fe20000000800 */
[----:B------:R-:W-:Y:S02]  /*ebb0*/  UIMAD UR5, UR5, UR20, UR17 ;  /* 0x00000014050572a4 */ /* 0x000fe4000f8e0211 */
[----:B------:R-:W-:-:S04]  /*ebc0*/  UIMAD UR8, UR6, UR7, UR8 ;  /* 0x00000007060872a4 */ /* 0x000fc8000f8e0208 */
[----:B------:R-:W-:Y:S02]  /*ebd0*/  USEL UR6, UR5, UR8, !UP0 ;  /* 0x0000000805067287 */ /* 0x000fe4000c000000 */
[----:B------:R-:W-:-:S04]  /*ebe0*/  USEL UR8, UR8, UR5, !UP0 ;  /* 0x0000000508087287 */ /* 0x000fc8000c000000 */
[----:B------:R-:W-:Y:S02]  /*ebf0*/  IMAD.U32 R6, RZ, RZ, UR6 ;  /* 0x00000006ff067e24 */ /* 0x000fe4000f8e00ff */
[----:B------:R-:W-:-:S07]  /*ec00*/  IMAD.U32 R4, RZ, RZ, UR8 ;  /* 0x00000008ff047e24 */ /* 0x000fce000f8e00ff */
.L_x_177:
[----:B------:R-:W-:-:S08]  /*ec10*/  NOP ;  /* 0x0000000000007918 */ /* 0x000fd00000000000 */
[----:B------:R-:W0:-:S00]  /*ec20*/  USETMAXREG.DEALLOC.CTAPOOL 0x28 ;  /* 0x00000028000079c8 */ /* 0x000e0000080e0500 */
[----:B------:R-:W-:-:S13]  /*ec30*/  ISETP.NE.AND P0, PT, RZ, UR9, PT ;  /* 0x00000009ff007c0c */ /* 0x000fda000bf05270 */
[----:B------:R-:W-:Y:S05]  /*ec40*/  @P0 EXIT ;  /* 0x000000000000094d */ /* 0x000fea0003800000 */
[----:B0-----:R-:W-:Y:S01]  /*ec50*/  LOP3.LUT P0, RZ, R0, 0xff, RZ, 0xc0, !PT ;  /* 0x000000ff00ff7812 */ /* 0x001fe2000780c0ff */
[----:B------:R-:W-:Y:S02]  /*ec60*/  IMAD.MOV.U32 R10, RZ, RZ, 0x1 ;  /* 0x00000001ff0a7424 */ /* 0x000fe400078e00ff */
[----:B------:R-:W-:-:S10]  /*ec70*/  IMAD.MOV.U32 R12, RZ, RZ, RZ ;  /* 0x000000ffff0c7224 */ /* 0x000fd400078e00ff */
[----:B------:R-:W-:Y:S05]  /*ec80*/  @!P0 BRA `(.L_x_180) ;  /* 0x0000000c00588947 */ /* 0x000fea0003800000 */
[----:B------:R-:W0:Y:S01]  /*ec90*/  S2R R0, SR_CgaCtaId ;  /* 0x0000000000007919 */ /* 0x000e220000008800 */
[----:B------:R-:W-:Y:S01]  /*eca0*/  ULDC UR4, c[0x0][0x28c] ;  /* 0x0000a30000047ab9 */ /* 0x000fe20000000800 */
[----:B------:R-:W-:Y:S01]  /*ecb0*/  ULDC UR6, c[0x0][0x658] ;  /* 0x0001960000067ab9 */ /* 0x000fe20000000800 */
[----:B------:R-:W-:Y:S01]  /*ecc0*/  UIADD3 UR10, UR4, 0x3f, URZ ;  /* 0x0000003f040a7890 */ /* 0x000fe2000fffe03f */
[----:B------:R-:W-:Y:S01]  /*ecd0*/  BSSY B0, `(.L_x_180) ;  /* 0x00000d1000007945 */ /* 0x000fe20003800000 */
[----:B------:R-:W-:Y:S01]  /*ece0*/  UMOV UR7, 0xffffffff ;  /* 0xffffffff00077882 */ /* 0x000fe20000000000 */
[----:B------:R-:W-:Y:S01]  /*ecf0*/  ULDC UR5, c[0x0][0x600] ;  /* 0x0001800000057ab9 */ /* 0x000fe20000000800 */
[----:B------:R-:W-:Y:S01]  /*ed00*/  UMOV UR9, 0x1 ;  /* 0x0000000100097882 */ /* 0x000fe20000000000 */
[----:B------:R-:W-:Y:S01]  /*ed10*/  USHF.L.U32 UR7, UR7, UR6, URZ ;  /* 0x0000000607077299 */ /* 0x000fe2000800063f */
[----:B------:R-:W-:Y:S01]  /*ed20*/  IMAD.MOV.U32 R11, RZ, RZ, 0x1 ;  /* 0x00000001ff0b7424 */ /* 0x000fe200078e00ff */
[----:B------:R-:W-:Y:S01]  /*ed30*/  UIADD3 UR4, UR5, -0x1, URZ ;  /* 0xffffffff05047890 */ /* 0x000fe2000fffe03f */
[----:B------:R-:W-:Y:S01]  /*ed40*/  IMAD.MOV.U32 R10, RZ, RZ, 0x1 ;  /* 0x00000001ff0a7424 */ /* 0x000fe200078e00ff */
[----:B------:R-:W-:Y:S01]  /*ed50*/  USHF.R.S32.HI UR11, URZ, 0x1f, UR10 ;  /* 0x0000001f3f0b7899 */ /* 0x000fe2000801140a */
[----:B------:R-:W-:Y:S01]  /*ed60*/  IMAD.MOV.U32 R12, RZ, RZ, RZ ;  /* 0x000000ffff0c7224 */ /* 0x000fe200078e00ff */
[----:B------:R-:W-:Y:S01]  /*ed70*/  ULDC UR8, c[0x0][0xc] ;  /* 0x0000030000087ab9 */ /* 0x000fe20000000800 */
[----:B------:R-:W-:-:S02]  /*ed80*/  USHF.L.U32 UR5, UR9, UR6, URZ ;  /* 0x0000000609057299 */ /* 0x000fc4000800063f */
[----:B------:R-:W-:Y:S01]  /*ed90*/  ULEA.HI UR11, UR11, UR10, URZ, 0x6 ;  /* 0x0000000a0b0b7291 */ /* 0x000fe2000f8f303f */
[----:B------:R-:W-:Y:S01]  /*eda0*/  ULDC UR9, c[0x0][0x10] ;  /* 0x0000040000097ab9 */ /* 0x000fe20000000800 */
[----:B------:R-:W-:Y:S02]  /*edb0*/  ULOP3.LUT UR6, URZ, UR7, URZ, 0x33, !UPT ;  /* 0x000000073f067292 */ /* 0x000fe4000f8e333f */
[----:B------:R-:W-:Y:S01]  /*edc0*/  UIMAD.WIDE.U32 UR8, UR8, UR9, URZ ;  /* 0x00000009080872a5 */ /* 0x000fe2000f8e003f */
[----:B------:R-:W-:Y:S01]  /*edd0*/  ULDC UR7, c[0x0][0x14] ;  /* 0x0000050000077ab9 */ /* 0x000fe20000000800 */
[----:B------:R-:W-:Y:S02]  /*ede0*/  USHF.R.S32.HI UR19, URZ, 0x6, UR11 ;  /* 0x000000063f137899 */ /* 0x000fe4000801140b */
[----:B------:R-:W-:Y:S02]  /*edf0*/  UIMAD.WIDE.U32 UR22, UR8, UR7, URZ ;  /* 0x00000007081672a5 */ /* 0x000fe4000f8e003f */
[----:B------:R-:W-:-:S02]  /*ee00*/  UIMAD UR13, UR9, UR7, URZ ;  /* 0x00000007090d72a4 */ /* 0x000fc4000f8e023f */
[----:B------:R-:W-:Y:S01]  /*ee10*/  ULOP3.LUT UR21, UR40, 0x2, URZ, 0xfc, !UPT ;  /* 0x0000000228157892 */ /* 0x000fe2000f8efc3f */
[C---:B0-----:R-:W-:Y:S01]  /*ee20*/  IMAD.SHL.U32 R3, R0.reuse, 0x40, RZ ;  /* 0x0000004000037824 */ /* 0x041fe200078e00ff */
[----:B------:R-:W-:Y:S01]  /*ee30*/  UIADD3 UR13, UR23, UR13, URZ ;  /* 0x0000000d170d7290 */ /* 0x000fe2000fffe03f */
[----:B------:R-:W-:Y:S01]  /*ee40*/  IMAD.SHL.U32 R0, R0, 0x1000, RZ ;  /* 0x0000100000007824 */ /* 0x000fe200078e00ff */
[----:B------:R-:W-:Y:S02]  /*ee50*/  UIADD3 UR26, UR19, 0x1, URZ ;  /* 0x00000001131a7890 */ /* 0x000fe4000fffe03f */
[----:B------:R-:W-:Y:S01]  /*ee60*/  LOP3.LUT R3, R3, 0x40, RZ, 0xc0, !PT ;  /* 0x0000004003037812 */ /* 0x000fe200078ec0ff */
[----:B------:R-:W-:Y:S01]  /*ee70*/  ULDC.64 UR24, c[0x0][0x198] ;  /* 0x0000660000187ab9 */ /* 0x000fe20000000a00 */
[----:B------:R-:W-:-:S08]  /*ee80*/  LOP3.LUT R0, R0, 0x1000, RZ, 0xc0, !PT ;  /* 0x0000100000007812 */ /* 0x000fd000078ec0ff */
.L_x_191:
[----:B------:R-:W-:-:S03]  /*ee90*/  UMOV UR7, 0xffffffff ;  /* 0xffffffff00077882 */ /* 0x000fc60000000000 */
[----:B------:R-:W-:Y:S05]  /*eea0*/  BRA.DIV UR7, `(.L_x_181) ;  /* 0x0000000e07987947 */ /* 0x000fea000b800000 */
[----:B------:R-:W-:-:S13]  /*eeb0*/  ELECT P6, URZ, PT ;  /* 0x00000000003f782f */ /* 0x000fda00038c0000 */
.L_x_201:
[----:B------:R-:W0:Y:S01]  /*eec0*/  LDC R5, c[0x0][0x28c] ;  /* 0x0000a300ff057b82 */ /* 0x000e220000000800 */
[----:B------:R-:W-:Y:S01]  /*eed0*/  BSSY B1, `(.L_x_182) ;  /* 0x0000039000017945 */ /* 0x000fe20003800000 */
[----:B0-----:R-:W-:-:S13]  /*eee0*/  ISETP.LT.OR P6, PT, R5, 0x1, !P6 ;  /* 0x000000010500780c */ /* 0x001fda00077c1670 */
[----:B------:R-:W-:Y:S05]  /*eef0*/  @P6 BRA `(.L_x_183) ;  /* 0x0000000000d86947 */ /* 0x000fea0003800000 */
[----:B------:R-:W-:Y:S02]  /*ef00*/  IMAD R13, R4, 0x180, RZ ;  /* 0x00000180040d7824 */ /* 0x000fe400078e02ff */
[----:B------:R-:W-:Y:S02]  /*ef10*/  IMAD R9, R6, 0x80, R3 ;  /* 0x0000008006097824 */ /* 0x000fe400078e0203 */
[----:B------:R-:W-:Y:S02]  /*ef20*/  IMAD.MOV.U32 R18, RZ, RZ, RZ ;  /* 0x000000ffff127224 */ /* 0x000fe400078e00ff */
[----:B------:R-:W-:Y:S02]  /*ef30*/  IMAD.U32 R19, RZ, RZ, UR26 ;  /* 0x0000001aff137e24 */ /* 0x000fe4000f8e00ff */
[----:B------:R-:W-:Y:S02]  /*ef40*/  IMAD.MOV.U32 R4, RZ, RZ, R10 ;  /* 0x000000ffff047224 */ /* 0x000fe400078e000a */
[----:B------:R-:W-:-:S07]  /*ef50*/  IMAD.MOV.U32 R5, RZ, RZ, R12 ;  /* 0x000000ffff057224 */ /* 0x000fce00078e000c */
.L_x_186:
[----:B------:R-:W0:Y:S01]  /*ef60*/  S2R R7, SR_CgaCtaId ;  /* 0x0000000000077919 */ /* 0x000e220000008800 */
[----:B------:R-:W-:Y:S02]  /*ef70*/  MOV R6, 0x400 ;  /* 0x0000040000067802 */ /* 0x000fe40000000f00 */
[----:B------:R-:W-:Y:S02]  /*ef80*/  LOP3.LUT P1, RZ, R2, 0x7f, RZ, 0xc0, !PT ;  /* 0x0000007f02ff7812 */ /* 0x000fe4000782c0ff */
[----:B0-----:R-:W-:Y:S02]  /*ef90*/  LEA R14, R7, R6, 0x18 ;  /* 0x00000006070e7211 */ /* 0x001fe400078ec0ff */
[----:B------:R-:W-:-:S09]  /*efa0*/  SHF.L.U32 R6, R4, 0x1f, RZ ;  /* 0x0000001f04067819 */ /* 0x000fd200000006ff */
[----:B------:R-:W0:Y:S01]  /*efb0*/  @!P1 LDC R7, c[0x0][0x500] ;  /* 0x00014000ff079b82 */ /* 0x000e220000000800 */
[----:B------:R-:W-:-:S04]  /*efc0*/  IMAD R15, R5, 0x8, R14 ;  /* 0x00000008050f7824 */ /* 0x000fc800078e020e */
[----:B------:R-:W1:Y:S02]  /*efd0*/  SYNCS.PHASECHK.TRANS64.TRYWAIT P0, [R15+URZ+0x18], R6 ;  /* 0x000018060f0075a7 */ /* 0x000e64000800017f */
[----:B-1----:R-:W-:Y:S05]  /*efe0*/  @!P0 BRA `(.L_x_184) ;  /* 0x0000000c00688947 */ /* 0x002fea0003800000 */
.L_x_202:
[----:B------:R-:W-:Y:S01]  /*eff0*/  UPRMT UR7, UR21, 0x9910, URZ ;  /* 0x0000991015077896 */ /* 0x000fe2000800003f */
[----:B0-----:R0:W-:Y:S03]  /*f000*/  @!P1 SYNCS.ARRIVE.TRANS64 RZ, [R15+URZ], R7 ;  /* 0x000000070fff99a7 */ /* 0x0011e6000800003f */
[----:B------:R-:W-:-:S06]  /*f010*/  UISETP.NE.AND UP0, UPT, UR7, 0x2, UPT ;  /* 0x000000020700788c */ /* 0x000fcc000bf05270 */
[----:B------:R-:W-:-:S13]  /*f020*/  PLOP3.LUT P0, PT, PT, PT, UP0, 0x80, 0x0 ;  /* 0x000000000000781c */ /* 0x000fda0003f0f008 */
[----:B0-----:R-:W-:Y:S05]  /*f030*/  @P0 BRA `(.L_x_185) ;  /* 0x0000000000040947 */ /* 0x001fea0003800000 */
[----:B------:R-:W-:Y:S01]  /*f040*/  BPT.TRAP 0x1 ;  /* 0x000000040000795c */ /* 0x000fe20000300000 */
.L_x_185:
[----:B-1----:R-:W-:Y:S01]  /*f050*/  IMAD R6, R5, 0x2000, R0 ;  /* 0x0000200005067824 */ /* 0x002fe200078e0200 */
[----:B------:R-:W-:Y:S01]  /*f060*/  R2UR UR9, R15 ;  /* 0x000000000f0972ca */ /* 0x000fe200000e0000 */
[--C-:B------:R-:W-:Y:S01]  /*f070*/  IMAD R7, R5, 0xc000, R14.reuse ;  /* 0x0000c00005077824 */ /* 0x100fe200078e020e */
[----:B------:R-:W-:Y:S01]  /*f080*/  UIADD3 UR14, UP0, UR24, 0xf0, URZ ;  /* 0x000000f0180e7890 */ /* 0x000fe2000ff1e03f */
[----:B------:R-:W-:Y:S01]  /*f090*/  IMAD R6, R6, 0x2, R14 ;  /* 0x0000000206067824 */ /* 0x000fe200078e020e */
[----:B------:R-:W-:Y:S01]  /*f0a0*/  R2UR UR11, R13 ;  /* 0x000000000d0b72ca */ /* 0x000fe200000e0000 */
[----:B------:R-:W-:Y:S01]  /*f0b0*/  VIADD R19, R19, 0xffffffff ;  /* 0xffffffff13137836 */ /* 0x000fe20000000000 */
[----:B------:R-:W-:Y:S01]  /*f0c0*/  R2UR UR7, R7 ;  /* 0x00000000070772ca */ /* 0x000fe200000e0000 */
[----:B------:R-:W-:Y:S01]  /*f0d0*/  UIADD3 UR28, UP1, UR24, 0x1f0, URZ ;  /* 0x000001f0181c7890 */ /* 0x000fe2000ff3e03f */
[----:B------:R-:W-:Y:S01]  /*f0e0*/  R2UR UR8, R6 ;  /* 0x00000000060872ca */ /* 0x000fe200000e0000 */
[----:B------:R-:W-:Y:S01]  /*f0f0*/  UIADD3.X UR15, URZ, UR25, URZ, UP0, !UPT ;  /* 0x000000193f0f7290 */ /* 0x000fe200087fe43f */
[----:B------:R-:W-:Y:S01]  /*f100*/  R2UR UR10, R18 ;  /* 0x00000000120a72ca */ /* 0x000fe200000e0000 */
[----:B------:R-:W-:Y:S01]  /*f110*/  VIADD R5, R5, 0x1 ;  /* 0x0000000105057836 */ /* 0x000fe20000000000 */
[----:B------:R-:W-:Y:S01]  /*f120*/  R2UR UR12, R8 ;  /* 0x00000000080c72ca */ /* 0x000fe200000e0000 */
[----:B------:R-:W-:Y:S01]  /*f130*/  UIADD3.X UR29, URZ, UR25, URZ, UP1, !UPT ;  /* 0x000000193f1d7290 */ /* 0x000fe20008ffe43f */
[----:B------:R-:W-:Y:S01]  /*f140*/  R2UR UR20, R9 ;  /* 0x00000000091472ca */ /* 0x000fe200000e0000 */
[----:B------:R-:W-:Y:S01]  /*f150*/  UMOV UR16, 0x0 ;  /* 0x0000000000107882 */ /* 0x000fe20000000000 */
[----:B------:R-:W-:Y:S01]  /*f160*/  ISETP.GT.AND P1, PT, R19, 0x1, PT ;  /* 0x000000011300780c */ /* 0x000fe20003f24270 */
[----:B------:R-:W-:Y:S01]  /*f170*/  UMOV UR17, 0x10000000 ;  /* 0x1000000000117882 */ /* 0x000fe20000000000 */
[C---:B------:R-:W-:Y:S01]  /*f180*/  ISETP.NE.AND P0, PT, R5.reuse, 0x3, PT ;  /* 0x000000030500780c */ /* 0x040fe20003f05270 */
[----:B------:R-:W-:Y:S01]  /*f190*/  UIADD3 UR7, UR7, 0x100, URZ ;  /* 0x0000010007077890 */ /* 0x000fe2000fffe03f */
[----:B------:R-:W-:Y:S01]  /*f1a0*/  VIADD R18, R18, 0x40 ;  /* 0x0000004012127836 */ /* 0x000fe20000000000 */
[----:B------:R-:W-:Y:S01]  /*f1b0*/  UIADD3 UR18, UR8, 0x24100, URZ ;  /* 0x0002410008127890 */ /* 0x000fe2000fffe03f */
[----:B------:R-:W-:Y:S01]  /*f1c0*/  SEL R7, RZ, 0x1, P0 ;  /* 0x00000001ff077807 */ /* 0x000fe20000000000 */
[----:B------:R-:W-:Y:S01]  /*f1d0*/  UMOV UR27, 0x30000 ;  /* 0x00030000001b7882 */ /* 0x000fe20000000000 */
[----:B------:R-:W-:-:S02]  /*f1e0*/  SEL R5, R5, RZ, P0 ;  /* 0x000000ff05057207 */ /* 0x000fc40000000000 */
[----:B------:R-:W-:Y:S01]  /*f1f0*/  UMOV UR8, UR7 ;  /* 0x0000000700087c82 */ /* 0x000fe20008000000 */
[----:B------:R-:W-:Y:S01]  /*f200*/  LOP3.LUT R4, R4, R7, RZ, 0x3c, !PT ;  /* 0x0000000704047212 */ /* 0x000fe200078e3cff */
[----:B------:R0:W-:Y:S02]  /*f210*/  UTMALDG.3D [UR8], [UR14], desc[UR16] ;  /* 0x000010080e0075b4 */ /* 0x0001e40008011000 */
[----:B0-----:R-:W-:Y:S01]  /*f220*/  UMOV UR8, UR18 ;  /* 0x0000001200087c82 */ /* 0x001fe20008000000 */
[----:B------:R-:W-:Y:S02]  /*f230*/  UMOV UR11, UR20 ;  /* 0x00000014000b7c82 */ /* 0x000fe40008000000 */
[----:B------:R0:W-:Y:S02]  /*f240*/  UTMALDG.3D.MULTICAST [UR8], [UR28], UR27, desc[UR16] ;  /* 0x000010081c0073b4 */ /* 0x0001e4000801181b */
[----:B0-----:R-:W-:Y:S05]  /*f250*/  @P1 BRA `(.L_x_186) ;  /* 0xfffffffc00401947 */ /* 0x001fea000383ffff */
.L_x_183:
[----:B------:R-:W-:Y:S05]  /*f260*/  BSYNC B1 ;  /* 0x0000000000017941 */ /* 0x000fea0003800000 */
.L_x_182:
[----:B------:R-:W-:Y:S01]  /*f270*/  LOP3.LUT P1, RZ, R11, 0xff, RZ, 0xc0, !PT ;  /* 0x000000ff0bff7812 */ /* 0x000fe2000782c0ff */
[----:B------:R-:W-:Y:S01]  /*f280*/  VIADD R12, R12, UR19 ;  /* 0x000000130c0c7c36 */ /* 0x000fe20008000000 */
[----:B------:R-:W-:Y:S01]  /*f290*/  ULDC.64 UR8, c[0x0][0x650] ;  /* 0x0001940000087ab9 */ /* 0x000fe20000000a00 */
[----:B------:R-:W-:Y:S01]  /*f2a0*/  IMAD.U32 R7, RZ, RZ, UR19 ;  /* 0x00000013ff077e24 */ /* 0x000fe2000f8e00ff */
[----:B------:R-:W-:Y:S01]  /*f2b0*/  UISETP.GE.U32.AND UP0, UPT, UR19, 0x3, UPT ;  /* 0x000000031300788c */ /* 0x000fe2000bf06070 */
[----:B------:R-:W-:Y:S01]  /*f2c0*/  BSSY B1, `(.L_x_187) ;  /* 0x000006f000017945 */ /* 0x000fe20003800000 */
[----:B------:R-:W-:Y:S01]  /*f2d0*/  ISETP.GT.U32.AND P0, PT, R12, 0x2, PT ;  /* 0x000000020c00780c */ /* 0x000fe20003f04070 */
[----:B------:R-:W-:Y:S01]  /*f2e0*/  IMAD.MOV.U32 R8, RZ, RZ, -0x1 ;  /* 0xffffffffff087424 */ /* 0x000fe200078e00ff */
[----:B------:R-:W-:Y:S02]  /*f2f0*/  PRMT R11, RZ, 0x7610, R11 ;  /* 0x00007610ff0b7816 */ /* 0x000fe4000000000b */
[----:B------:R-:W-:-:S02]  /*f300*/  ISETP.LT.U32.AND P0, PT, R7, 0x3, P0 ;  /* 0x000000030700780c */ /* 0x000fc40000701070 */
[----:B------:R-:W-:Y:S01]  /*f310*/  PLOP3.LUT P2, PT, PT, PT, UP0, 0x80, 0x0 ;  /* 0x000000000000781c */ /* 0x000fe20003f4f008 */
[----:B------:R-:W0:Y:S01]  /*f320*/  @P1 S2R R5, SR_CgaCtaId ;  /* 0x0000000000051919 */ /* 0x000e220000008800 */
[----:B------:R-:W-:-:S04]  /*f330*/  @P1 MOV R4, 0x400 ;  /* 0x0000040000041802 */ /* 0x000fc80000000f00 */
[----:B0-----:R-:W-:Y:S01]  /*f340*/  @P1 LEA R6, R5, R4, 0x18 ;  /* 0x0000000405061211 */ /* 0x001fe200078ec0ff */
[----:B------:R-:W-:-:S03]  /*f350*/  IMAD.WIDE.U32 R4, R12, -0x55555555, RZ ;  /* 0xaaaaaaab0c047825 */ /* 0x000fc600078e00ff */
[----:B------:R0:W-:Y:S01]  /*f360*/  @P1 SYNCS.ARRIVE.TRANS64.A1T0 RZ, [R6+URZ+0x48], RZ ;  /* 0x000048ff06ff19a7 */ /* 0x0001e2000810003f */
[----:B------:R-:W-:Y:S01]  /*f370*/  IADD3 R16, P1, R16, UR22, RZ ;  /* 0x0000001610107c10 */ /* 0x000fe2000ff3e0ff */
[----:B------:R-:W-:Y:S01]  /*f380*/  IMAD.MOV.U32 R4, RZ, RZ, -0x1 ;  /* 0xffffffffff047424 */ /* 0x000fe200078e00ff */
[----:B------:R-:W-:Y:S02]  /*f390*/  SHF.R.U32.HI R7, RZ, 0x1, R5 ;  /* 0x00000001ff077819 */ /* 0x000fe40000011605 */
[----:B------:R-:W-:Y:S02]  /*f3a0*/  SEL R5, RZ, 0x1, !P0 ;  /* 0x00000001ff057807 */ /* 0x000fe40004000000 */
[----:B------:R-:W-:Y:S01]  /*f3b0*/  IADD3.X R17, R17, UR13, RZ, P1, !PT ;  /* 0x0000000d11117c10 */ /* 0x000fe20008ffe4ff */
[----:B------:R-:W-:Y:S01]  /*f3c0*/  IMAD R12, R7, -0x3, R12 ;  /* 0xfffffffd070c7824 */ /* 0x000fe200078e020c */
[----:B------:R-:W-:Y:S01]  /*f3d0*/  ISETP.GE.U32.AND P0, PT, R16, UR8, PT ;  /* 0x0000000810007c0c */ /* 0x000fe2000bf06070 */
[----:B0-----:R-:W-:Y:S01]  /*f3e0*/  IMAD.MOV.U32 R6, RZ, RZ, -0x1 ;  /* 0xffffffffff067424 */ /* 0x001fe200078e00ff */
[----:B------:R-:W-:-:S02]  /*f3f0*/  LOP3.LUT R10, R10, R5, RZ, 0x3c, !PT ;  /* 0x000000050a0a7212 */ /* 0x000fc400078e3cff */
[----:B------:R-:W-:Y:S02]  /*f400*/  ISETP.GE.U32.AND.EX P0, PT, R17, UR9, PT, P0 ;  /* 0x0000000911007c0c */ /* 0x000fe4000bf06100 */
[----:B------:R-:W-:Y:S02]  /*f410*/  @P2 LOP3.LUT R10, R10, 0x1, R7, 0x78, !PT ;  /* 0x000000010a0a2812 */ /* 0x000fe400078e7807 */
[----:B------:R-:W-:-:S09]  /*f420*/  PRMT R5, RZ, 0x7610, R5 ;  /* 0x00007610ff057816 */ /* 0x000fd20000000005 */
[----:B------:R-:W-:Y:S05]  /*f430*/  @P0 BRA `(.L_x_188) ;  /* 0x00000004005c0947 */ /* 0x000fea0003800000 */
[----:B------:R-:W-:Y:S01]  /*f440*/  ULDC.64 UR8, c[0x0][0x628] ;  /* 0x00018a0000087ab9 */ /* 0x000fe20000000a00 */
[----:B------:R-:W0:Y:S01]  /*f450*/  S2R R14, SR_CTAID.X ;  /* 0x00000000000e7919 */ /* 0x000e220000002500 */
[----:B------:R-:W-:Y:S01]  /*f460*/  ISETP.NE.U32.AND P0, PT, RZ, UR8, PT ;  /* 0x00000008ff007c0c */ /* 0x000fe2000bf05070 */
[----:B------:R-:W-:Y:S01]  /*f470*/  ULDC UR10, c[0x0][0x630] ;  /* 0x00018c00000a7ab9 */ /* 0x000fe20000000800 */
[----:B------:R-:W-:Y:S01]  /*f480*/  IMAD.MOV.U32 R4, RZ, RZ, R16 ;  /* 0x000000ffff047224 */ /* 0x000fe200078e0010 */
[----:B------:R-:W1:Y:S01]  /*f490*/  S2R R13, SR_CTAID.Y ;  /* 0x00000000000d7919 */ /* 0x000e620000002600 */
[----:B------:R-:W-:Y:S01]  /*f4a0*/  ISETP.NE.AND.EX P0, PT, RZ, UR9, PT, P0 ;  /* 0x00000009ff007c0c */ /* 0x000fe2000bf05300 */
[----:B------:R-:W-:-:S12]  /*f4b0*/  IMAD.MOV.U32 R5, RZ, RZ, R17 ;  /* 0x000000ffff057224 */ /* 0x000fd800078e0011 */
[----:B------:R-:W-:Y:S05]  /*f4c0*/  @!P0 BRA `(.L_x_189) ;  /* 0x0000000000288947 */ /* 0x000fea0003800000 */
[----:B------:R-:W-:Y:S02]  /*f4d0*/  ULDC UR7, c[0x0][0x634] ;  /* 0x00018d0000077ab9 */ /* 0x000fe40000000800 */
[----:B------:R-:W-:-:S05]  /*f4e0*/  IADD3 R9, P0, R16, UR7, RZ ;  /* 0x0000000710097c10 */ /* 0x000fca000ff1e0ff */
[----:B------:R-:W-:-:S04]  /*f4f0*/  IMAD.X R15, RZ, RZ, R17, P0 ;  /* 0x000000ffff0f7224 */ /* 0x000fc800000e0611 */
[----:B------:R-:W-:-:S04]  /*f500*/  IMAD.WIDE.U32 R6, R15, UR8, RZ ;  /* 0x000000080f067c25 */ /* 0x000fc8000f8e00ff */
[----:B------:R-:W-:-:S04]  /*f510*/  IMAD.WIDE.U32 R6, P0, R9, UR9, R6 ;  /* 0x0000000909067c25 */ /* 0x000fc8000f800006 */
[----:B------:R-:W-:-:S04]  /*f520*/  IMAD.WIDE.U32 R8, R9, UR8, RZ ;  /* 0x0000000809087c25 */ /* 0x000fc8000f8e00ff */
[----:B------:R-:W-:Y:S01]  /*f530*/  IMAD.X R5, RZ, RZ, RZ, P0 ;  /* 0x000000ffff057224 */ /* 0x000fe200000e06ff */
[----:B------:R-:W-:Y:S01]  /*f540*/  IADD3 RZ, P0, R9, R6, RZ ;  /* 0x0000000609ff7210 */ /* 0x000fe20007f1e0ff */
[----:B------:R-:W-:-:S04]  /*f550*/  IMAD.MOV.U32 R4, RZ, RZ, R7 ;  /* 0x000000ffff047224 */ /* 0x000fc800078e0007 */
[----:B------:R-:W-:-:S08]  /*f560*/  IMAD.WIDE.U32.X R4, R15, UR9, R4, P0 ;  /* 0x000000090f047c25 */ /* 0x000fd000080e0404 */
.L_x_189:
[--C-:B------:R-:W-:Y:S01]  /*f570*/  SHF.R.U64 R8, R4, UR10, R5.reuse ;  /* 0x0000000a04087c19 */ /* 0x100fe20008001205 */
[----:B------:R-:W-:Y:S01]  /*f580*/  ULDC.64 UR8, c[0x0][0x620] ;  /* 0x0001880000087ab9 */ /* 0x000fe20000000a00 */
[----:B------:R-:W-:Y:S01]  /*f590*/  SHF.R.U32.HI R4, RZ, UR10, R5 ;  /* 0x0000000aff047c19 */ /* 0x000fe20008011605 */
[----:B------:R-:W-:Y:S01]  /*f5a0*/  ULDC UR7, c[0x0][0x150] ;  /* 0x0000540000077ab9 */ /* 0x000fe20000000800 */
[----:B------:R-:W-:Y:S01]  /*f5b0*/  IADD3 R7, P0, RZ, -R8, RZ ;  /* 0x80000008ff077210 */ /* 0x000fe20007f1e0ff */
[----:B------:R-:W2:Y:S01]  /*f5c0*/  LDC R23, c[0x0][0x144] ;  /* 0x00005100ff177b82 */ /* 0x000ea20000000800 */
[----:B------:R-:W-:Y:S01]  /*f5d0*/  ULDC.64 UR10, c[0x0][0x640] ;  /* 0x00019000000a7ab9 */ /* 0x000fe20000000a00 */
[----:B------:R-:W-:Y:S02]  /*f5e0*/  UISETP.NE.AND UP0, UPT, UR41, URZ, UPT ;  /* 0x0000003f2900728c */ /* 0x000fe4000bf05270 */
[----:B------:R-:W-:Y:S01]  /*f5f0*/  IMAD.X R4, RZ, RZ, ~R4, P0 ;  /* 0x000000ffff047224 */ /* 0x000fe200000e0e04 */
[----:B------:R-:W-:-:S03]  /*f600*/  ISETP.NE.U32.AND P0, PT, RZ, UR10, PT ;  /* 0x0000000aff007c0c */ /* 0x000fc6000bf05070 */
[----:B------:R-:W-:Y:S01]  /*f610*/  IMAD R6, R4, UR8, RZ ;  /* 0x0000000804067c24 */ /* 0x000fe2000f8e02ff */
[----:B------:R-:W3:Y:S01]  /*f620*/  LDC R18, c[0x0][0x148] ;  /* 0x00005200ff127b82 */ /* 0x000ee20000000800 */
[C---:B------:R-:W-:Y:S01]  /*f630*/  IMAD.WIDE.U32 R4, R7.reuse, UR8, R16 ;  /* 0x0000000807047c25 */ /* 0x040fe2000f8e0010 */
[----:B------:R-:W-:Y:S01]  /*f640*/  ULDC UR8, c[0x0][0x154] ;  /* 0x0000550000087ab9 */ /* 0x000fe20000000800 */
[----:B------:R-:W-:Y:S02]  /*f650*/  ISETP.NE.AND.EX P0, PT, RZ, UR11, PT, P0 ;  /* 0x0000000bff007c0c */ /* 0x000fe4000bf05300 */
[----:B------:R-:W-:Y:S01]  /*f660*/  IMAD R7, R7, UR9, R6 ;  /* 0x0000000907077c24 */ /* 0x000fe2000f8e0206 */
[----:B0-----:R-:W-:Y:S01]  /*f670*/  I2FP.F32.U32 R6, R14 ;  /* 0x0000000e00067245 */ /* 0x001fe20000201000 */
[----:B------:R-:W-:Y:S01]  /*f680*/  ULDC UR9, c[0x0][0x608] ;  /* 0x0001820000097ab9 */ /* 0x000fe20000000800 */
[----:B------:R-:W-:Y:S01]  /*f690*/  PLOP3.LUT P2, PT, PT, PT, UP0, 0x80, 0x0 ;  /* 0x000000000000781c */ /* 0x000fe20003f4f008 */
[----:B------:R-:W-:-:S02]  /*f6a0*/  IMAD.IADD R5, R5, 0x1, R7 ;  /* 0x0000000105057824 */ /* 0x000fc400078e0207 */
[----:B------:R-:W-:Y:S01]  /*f6b0*/  FMUL R6, R6, UR7 ;  /* 0x0000000706067c20 */ /* 0x000fe20008400000 */
[----:B------:R-:W-:Y:S02]  /*f6c0*/  ULDC UR7, c[0x0][0x618] ;  /* 0x0001860000077ab9 */ /* 0x000fe40000000800 */
[--C-:B------:R-:W-:Y:S02]  /*f6d0*/  SHF.R.U64 R9, R4, UR7, R5.reuse ;  /* 0x0000000704097c19 */ /* 0x100fe40008001205 */
[----:B-1----:R-:W-:Y:S01]  /*f6e0*/  I2FP.F32.U32 R4, R13 ;  /* 0x0000000d00047245 */ /* 0x002fe20000201000 */
[----:B------:R-:W0:Y:S04]  /*f6f0*/  F2I.U32.TRUNC.NTZ R6, R6 ;  /* 0x0000000600067305 */ /* 0x000e28000020f000 */
[----:B------:R-:W-:Y:S01]  /*f700*/  FMUL R7, R4, UR8 ;  /* 0x0000000804077c20 */ /* 0x000fe20008400000 */
[----:B------:R-:W-:Y:S01]  /*f710*/  SHF.R.U32.HI R4, RZ, UR7, R5 ;  /* 0x00000007ff047c19 */ /* 0x000fe20008011605 */
[----:B------:R-:W-:-:S02]  /*f720*/  ULDC UR7, c[0x0][0x658] ;  /* 0x0001960000077ab9 */ /* 0x000fc40000000800 */
[----:B------:R1:W4:Y:S01]  /*f730*/  F2I.U32.TRUNC.NTZ R20, R7 ;  /* 0x0000000700147305 */ /* 0x000322000020f000 */
[--C-:B------:R-:W-:Y:S02]  /*f740*/  SHF.R.U64 R19, R9, UR9, R4.reuse ;  /* 0x0000000909137c19 */ /* 0x100fe40008001204 */
[----:B------:R-:W-:-:S04]  /*f750*/  SHF.R.U32.HI R4, RZ, UR9, R4 ;  /* 0x00000009ff047c19 */ /* 0x000fc80008011604 */
[----:B------:R-:W-:Y:S01]  /*f760*/  SHF.R.U64 R15, R19, UR7, R4 ;  /* 0x00000007130f7c19 */ /* 0x000fe20008001204 */
[----:B0-----:R-:W-:Y:S01]  /*f770*/  IMAD.MOV R6, RZ, RZ, -R6 ;  /* 0x000000ffff067224 */ /* 0x001fe200078e0a06 */
[----:B------:R-:W-:-:S03]  /*f780*/  SHF.R.U32.HI R21, RZ, UR7, R4 ;  /* 0x00000007ff157c19 */ /* 0x000fc60008011604 */
[----:B--2---:R-:W-:Y:S02]  /*f790*/  IMAD R14, R23, R6, R14 ;  /* 0x00000006170e7224 */ /* 0x004fe400078e020e */
[----:B------:R-:W-:Y:S02]  /*f7a0*/  IMAD.MOV.U32 R4, RZ, RZ, R15 ;  /* 0x000000ffff047224 */ /* 0x000fe400078e000f */
[----:B------:R-:W-:Y:S01]  /*f7b0*/  IMAD.MOV.U32 R5, RZ, RZ, R21 ;  /* 0x000000ffff057224 */ /* 0x000fe200078e0015 */
[----:B-1--4-:R-:W-:Y:S06]  /*f7c0*/  @!P0 BRA `(.L_x_190) ;  /* 0x0000000000288947 */ /* 0x012fec0003800000 */
[----:B------:R-:W-:Y:S02]  /*f7d0*/  ULDC UR7, c[0x0][0x64c] ;  /* 0x0001930000077ab9 */ /* 0x000fe40000000800 */
[----:B------:R-:W-:-:S05]  /*f7e0*/  IADD3 R5, P0, R15, UR7, RZ ;  /* 0x000000070f057c10 */ /* 0x000fca000ff1e0ff */
[----:B------:R-:W-:-:S04]  /*f7f0*/  IMAD.X R21, RZ, RZ, R21, P0 ;  /* 0x000000ffff157224 */ /* 0x000fc800000e0615 */
[----:B------:R-:W-:-:S04]  /*f800*/  IMAD.WIDE.U32 R6, R21, UR10, RZ ;  /* 0x0000000a15067c25 */ /* 0x000fc8000f8e00ff */
[----:B------:R-:W-:-:S04]  /*f810*/  IMAD.WIDE.U32 R6, P0, R5, UR11, R6 ;  /* 0x0000000b05067c25 */ /* 0x000fc8000f800006 */
[----:B------:R-:W-:-:S04]  /*f820*/  IMAD.WIDE.U32 R4, R5, UR10, RZ ;  /* 0x0000000a05047c25 */ /* 0x000fc8000f8e00ff */
[----:B------:R-:W-:Y:S01]  /*f830*/  IMAD.MOV.U32 R4, RZ, RZ, R7 ;  /* 0x000000ffff047224 */ /* 0x000fe200078e0007 */
[----:B------:R-:W-:Y:S01]  /*f840*/  IADD3 RZ, P1, R5, R6, RZ ;  /* 0x0000000605ff7210 */ /* 0x000fe20007f3e0ff */
[----:B------:R-:W-:-:S04]  /*f850*/  IMAD.X R5, RZ, RZ, RZ, P0 ;  /* 0x000000ffff057224 */ /* 0x000fc800000e06ff */
[----:B------:R-:W-:-:S08]  /*f860*/  IMAD.WIDE.U32.X R4, R21, UR11, R4, P1 ;  /* 0x0000000b15047c25 */ /* 0x000fd000088e0404 */
.L_x_190:
[----:B------:R-:W-:Y:S01]  /*f870*/  ULDC UR7, c[0x0][0x648] ;  /* 0x0001920000077ab9 */ /* 0x000fe20000000800 */
[----:B------:R-:W-:Y:S01]  /*f880*/  LOP3.LUT R19, R19, UR6, RZ, 0xc0, !PT ;  /* 0x0000000613137c12 */ /* 0x000fe2000f8ec0ff */
[----:B------:R-:W-:Y:S01]  /*f890*/  IMAD.MOV R20, RZ, RZ, -R20 ;  /* 0x000000ffff147224 */ /* 0x000fe200078e0a14 */
[----:B------:R-:W-:Y:S01]  /*f8a0*/  SHF.R.U64 R4, R4, UR7, R5 ;  /* 0x0000000704047c19 */ /* 0x000fe20008001205 */
[----:B------:R-:W-:Y:S01]  /*f8b0*/  ULDC UR7, c[0x0][0x638] ;  /* 0x00018e0000077ab9 */ /* 0x000fe20000000800 */
[----:B------:R-:W-:Y:S01]  /*f8c0*/  UISETP.NE.AND UP0, UPT, UR41, URZ, UPT ;  /* 0x0000003f2900728c */ /* 0x000fe2000bf05270 */
[----:B---3--:R-:W-:Y:S01]  /*f8d0*/  @P2 IMAD R14, R18, R20, R13 ;  /* 0x00000014120e2224 */ /* 0x008fe200078e020d */
[----:B------:R-:W-:Y:S01]  /*f8e0*/  ULDC UR8, c[0x0][0x610] ;  /* 0x0001840000087ab9 */ /* 0x000fe20000000800 */
[----:B------:R-:W-:Y:S02]  /*f8f0*/  IMAD.MOV R6, RZ, RZ, -R4 ;  /* 0x000000ffff067224 */ /* 0x000fe400078e0a04 */
[----:B------:R-:W-:Y:S01]  /*f900*/  IMAD R19, R4, UR5, R19 ;  /* 0x0000000504137c24 */ /* 0x000fe2000f8e0213 */
[----:B------:R-:W-:Y:S01]  /*f910*/  LOP3.LUT R4, R9, UR4, RZ, 0xc0, !PT ;  /* 0x0000000409047c12 */ /* 0x000fe2000f8ec0ff */
[----:B------:R-:W-:Y:S01]  /*f920*/  IMAD R15, R6, UR7, R15 ;  /* 0x00000007060f7c24 */ /* 0x000fe2000f8e020f */
[----:B------:R-:W-:Y:S01]  /*f930*/  ULDC UR7, c[0x0][0x600] ;  /* 0x0001800000077ab9 */ /* 0x000fe20000000800 */
[----:B------:R-:W-:Y:S01]  /*f940*/  IMAD R14, R19, UR8, R14 ;  /* 0x00000008130e7c24 */ /* 0x000fe2000f8e020e */
[----:B------:R-:W-:Y:S01]  /*f950*/  PLOP3.LUT P0, PT, PT, PT, UP0, 0x40, 0x0 ;  /* 0x000000000000781c */ /* 0x000fe20003f0e808 */
[----:B------:R-:W-:Y:S01]  /*f960*/  IMAD R15, R15, UR7, R4 ;  /* 0x000000070f0f7c24 */ /* 0x000fe2000f8e0204 */
[----:B------:R-:W-:Y:S01]  /*f970*/  PLOP3.LUT P1, PT, PT, PT, UP0, 0x40, 0x0 ;  /* 0x000000000000781c */ /* 0x000fe20003f2e808 */
[----:B------:R-:W-:-:S03]  /*f980*/  IMAD.MOV.U32 R5, RZ, RZ, 0x1 ;  /* 0x00000001ff057424 */ /* 0x000fc600078e00ff */
[----:B------:R-:W-:Y:S02]  /*f990*/  SEL R6, R15, R14, P0 ;  /* 0x0000000e0f067207 */ /* 0x000fe40000000000 */
[----:B------:R-:W-:-:S07]  /*f9a0*/  SEL R4, R14, R15, P1 ;  /* 0x0000000f0e047207 */ /* 0x000fce0000800000 */
.L_x_188:
[----:B------:R-:W-:Y:S05]  /*f9b0*/  BSYNC B1 ;  /* 0x0000000000017941 */ /* 0x000fea0003800000 */
.L_x_187:
[----:B------:R-:W-:-:S13]  /*f9c0*/  LOP3.LUT P0, RZ, R5, 0xff, RZ, 0xc0, !PT ;  /* 0x000000ff05ff7812 */ /* 0x000fda000780c0ff */
[----:B------:R-:W-:Y:S05]  /*f9d0*/  @P0 BRA `(.L_x_191) ;  /* 0xfffffff4002c0947 */ /* 0x000fea000383ffff */
[----:B------:R-:W-:Y:S05]  /*f9e0*/  BSYNC B0 ;  /* 0x0000000000007941 */ /* 0x000fea0003800000 */
.L_x_180:
[----:B------:R-:W-:-:S03]  /*f9f0*/  UMOV UR7, 0xffffffff ;  /* 0xffffffff00077882 */ /* 0x000fc60000000000 */
[----:B------:R-:W-:Y:S05]  /*fa00*/  BRA.DIV UR7, `(.L_x_192) ;  /* 0x0000000207f47947 */ /* 0x000fea000b800000 */
[----:B------:R-:W-:-:S13]  /*fa10*/  ELECT P6, URZ, PT ;  /* 0x00000000003f782f */ /* 0x000fda00038c0000 */
.L_x_205:
[----:B------:R-:W-:Y:S04]  /*fa20*/  BSSY B0, `(.L_x_193) ;  /* 0x0000023000007945 */ /* 0x000fe80003800000 */
[----:B------:R-:W-:Y:S05]  /*fa30*/  @!P6 BRA `(.L_x_194) ;  /* 0x000000000084e947 */ /* 0x000fea0003800000 */
[----:B------:R-:W-:-:S04]  /*fa40*/  ULOP3.LUT UR7, UR40, 0x2, URZ, 0xfc, !UPT ;  /* 0x0000000228077892 */ /* 0x000fc8000f8efc3f */
[----:B------:R-:W-:-:S06]  /*fa50*/  UISETP.NE.AND UP0, UPT, UR7, 0x3, UPT ;  /* 0x000000030700788c */ /* 0x000fcc000bf05270 */
[----:B------:R-:W-:-:S13]  /*fa60*/  PLOP3.LUT P0, PT, PT, PT, UP0, 0x80, 0x0 ;  /* 0x000000000000781c */ /* 0x000fda0003f0f008 */
[----:B------:R-:W-:Y:S05]  /*fa70*/  @!P0 BRA `(.L_x_195) ;  /* 0x0000000000048947 */ /* 0x000fea0003800000 */
[----:B------:R-:W-:Y:S01]  /*fa80*/  BPT.TRAP 0x1 ;  /* 0x000000040000795c */ /* 0x000fe20000300000 */
.L_x_195:
[----:B------:R-:W0:Y:S01]  /*fa90*/  S2R R3, SR_CgaCtaId ;  /* 0x0000000000037919 */ /* 0x000e220000008800 */
[----:B------:R-:W-:-:S04]  /*faa0*/  MOV R0, 0x400 ;  /* 0x0000040000007802 */ /* 0x000fc80000000f00 */
[----:B0-----:R-:W-:Y:S02]  /*fab0*/  LEA R3, R3, R0, 0x18 ;  /* 0x0000000003037211 */ /* 0x001fe400078ec0ff */
[----:B------:R-:W-:-:S03]  /*fac0*/  SHF.L.U32 R0, R10, 0x1f, RZ ;  /* 0x0000001f0a007819 */ /* 0x000fc600000006ff */
[----:B------:R-:W-:-:S04]  /*fad0*/  VIADD R3, R3, 0x18 ;  /* 0x0000001803037836 */ /* 0x000fc80000000000 */
[C---:B------:R-:W-:Y:S02]  /*fae0*/  IMAD R7, R12.reuse, 0x8, R3 ;  /* 0x000000080c077824 */ /* 0x040fe400078e0203 */
[----:B------:R-:W-:Y:S02]  /*faf0*/  VIADD R12, R12, 0x1 ;  /* 0x000000010c0c7836 */ /* 0x000fe40000000000 */
[----:B------:R-:W0:Y:S03]  /*fb00*/  SYNCS.PHASECHK.TRANS64.TRYWAIT P0, [R7+URZ], R0 ;  /* 0x00000000070075a7 */ /* 0x000e26000800017f */
[----:B------:R-:W-:-:S04]  /*fb10*/  ISETP.NE.AND P1, PT, R12, 0x3, PT ;  /* 0x000000030c00780c */ /* 0x000fc80003f25270 */
[----:B------:R-:W-:Y:S02]  /*fb20*/  SEL R5, RZ, 0x1, P1 ;  /* 0x00000001ff057807 */ /* 0x000fe40000800000 */
[----:B------:R-:W-:Y:S02]  /*fb30*/  SEL R12, R12, RZ, P1 ;  /* 0x000000ff0c0c7207 */ /* 0x000fe40000800000 */
[----:B------:R-:W-:-:S03]  /*fb40*/  LOP3.LUT R5, R10, R5, RZ, 0x3c, !PT ;  /* 0x000000050a057212 */ /* 0x000fc600078e3cff */
[----:B------:R-:W-:Y:S01]  /*fb50*/  IMAD R9, R12, 0x8, R3 ;  /* 0x000000080c097824 */ /* 0x000fe200078e0203 */
[----:B------:R-:W-:Y:S01]  /*fb60*/  SHF.L.U32 R4, R5, 0x1f, RZ ;  /* 0x0000001f05047819 */ /* 0x000fe200000006ff */
[----:B0-----:R-:W-:Y:S06]  /*fb70*/  @!P0 BRA `(.L_x_196) ;  /* 0x0000000000b88947 */ /* 0x001fec0003800000 */
.L_x_206:
[----:B------:R-:W1:Y:S01]  /*fb80*/  SYNCS.PHASECHK.TRANS64.TRYWAIT P0, [R9+URZ], R4 ;  /* 0x00000004090075a7 */ /* 0x000e62000800017f */
[----:B0-----:R-:W-:-:S05]  /*fb90*/  VIADD R0, R12, 0x1 ;  /* 0x000000010c007836 */ /* 0x001fca0000000000 */
[----:B------:R-:W-:-:S04]  /*fba0*/  ISETP.NE.AND P1, PT, R0, 0x3, PT ;  /* 0x000000030000780c */ /* 0x000fc80003f25270 */
[----:B------:R-:W-:Y:S02]  /*fbb0*/  SEL R2, RZ, 0x1, P1 ;  /* 0x00000001ff027807 */ /* 0x000fe40000800000 */
[----:B------:R-:W-:Y:S02]  /*fbc0*/  SEL R0, R0, RZ, P1 ;  /* 0x000000ff00007207 */ /* 0x000fe40000800000 */
[----:B------:R-:W-:Y:S01]  /*fbd0*/  LOP3.LUT R2, R5, R2, RZ, 0x3c, !PT ;  /* 0x0000000205027212 */ /* 0x000fe200078e3cff */
[----:B-1----:R-:W-:Y:S06]  /*fbe0*/  @!P0 BRA `(.L_x_197) ;  /* 0x0000000000b08947 */ /* 0x002fec0003800000 */
.L_x_207:
[----:B------:R-:W-:Y:S01]  /*fbf0*/  IMAD R3, R0, 0x8, R3 ;  /* 0x0000000800037824 */ /* 0x000fe200078e0203 */
[----:B------:R-:W-:-:S07]  /*fc00*/  SHF.L.U32 R0, R2, 0x1f, RZ ;  /* 0x0000001f02007819 */ /* 0x000fce00000006ff */
.L_x_198:
[----:B-1----:R1:W2:Y:S02]  /*fc10*/  SYNCS.PHASECHK.TRANS64.TRYWAIT P0, [R3+URZ], R0 ;  /* 0x00000000030075a7 */ /* 0x0022a4000800017f */
[----:B--2---:R-:W-:Y:S05]  /*fc20*/  @!P0 NANOSLEEP.SYNCS 0x989680 ;  /* 0x009896800000895d */ /* 0x004fea0003900000 */
[----:B------:R-:W2:Y:S02]  /*fc30*/  @!P0 SYNCS.PHASECHK.TRANS64 P0, [R3+URZ], R0 ;  /* 0x00000000030085a7 */ /* 0x000ea4000800007f */
[----:B--2---:R-:W-:Y:S05]  /*fc40*/  @!P0 BRA `(.L_x_198) ;  /* 0xfffffffc00f08947 */ /* 0x004fea000383ffff */
.L_x_194:
[----:B------:R-:W-:Y:S05]  /*fc50*/  BSYNC B0 ;  /* 0x0000000000007941 */ /* 0x000fea0003800000 */
.L_x_193:
[----:B------:R-:W-:Y:S05]  /*fc60*/  EXIT ;  /* 0x000000000000794d */ /* 0x000fea0003800000 */
.L_x_21:
[----:B-1----:R1:W2:Y:S02]  /*fc70*/  SYNCS.PHASECHK.TRANS64.TRYWAIT P1, [R3+URZ], R0 ;  /* 0x00000000030075a7 */ /* 0x0022a4000802017f */
[----:B--2---:R-:W-:Y:S05]  /*fc80*/  @!P1 NANOSLEEP.SYNCS 0x989680 ;  /* 0x009896800000995d */ /* 0x004fea0003900000 */
[----:B------:R-:W2:Y:S02]  /*fc90*/  @!P1 SYNCS.PHASECHK.TRANS64 P1, [R3+URZ], R0 ;  /* 0x00000000030095a7 */ /* 0x000ea4000802007f */
[----:B--2---:R-:W-:Y:S05]  /*fca0*/  @!P1 BRA `(.L_x_21) ;  /* 0xfffffffc00f09947 */ /* 0x004fea000383ffff */
[----:B------:R-:W-:Y:S05]  /*fcb0*/  BRA `(.L_x_20) ;  /* 0xffffff1800747947 */ /* 0x000fea000383ffff */
.L_x_26:
[----:B-1----:R1:W2:Y:S02]  /*fcc0*/  SYNCS.PHASECHK.TRANS64.TRYWAIT P1, [R3+URZ], R0 ;  /* 0x00000000030075a7 */ /* 0x0022a4000802017f */
[----:B--2---:R-:W-:Y:S05]  /*fcd0*/  @!P1 NANOSLEEP.SYNCS 0x989680 ;  /* 0x009896800000995d */ /* 0x004fea0003900000 */
[----:B------:R-:W2:Y:S02]  /*fce0*/  @!P1 SYNCS.PHASECHK.TRANS64 P1, [R3+URZ], R0 ;  /* 0x00000000030095a7 */ /* 0x000ea4000802007f */
[----:B--2---:R-:W-:Y:S05]  /*fcf0*/  @!P1 BRA `(.L_x_26) ;  /* 0xfffffffc00f09947 */ /* 0x004fea000383ffff */
[----:B------:R-:W-:Y:S05]  /*fd00*/  BRA `(.L_x_25) ;  /* 0xffffff2000087947 */ /* 0x000fea000383ffff */
.L_x_181:
[----:B------:R-:W-:Y:S01]  /*fd10*/  BSSY B1, `(.L_x_199) ;  /* 0x0000006000017945 */ /* 0x000fe20003800000 */
[----:B------:R-:W-:-:S07]  /*fd20*/  IMAD.MOV.U32 R15, RZ, RZ, -0x1 ;  /* 0xffffffffff0f7424 */ /* 0x000fce00078e00ff */
[----:B------:R-:W-:Y:S05]  /*fd30*/  WARPSYNC.COLLECTIVE R15, `(.L_x_200) ;  /* 0x000000000f0c7348 */ /* 0x000fea0003c00000 */
[----:B------:R-:W-:Y:S02]  /*fd40*/  ELECT P6, UR62, PT ;  /* 0x00000000003e782f */ /* 0x000fe400038c0000 */
[----:B------:R-:W-:Y:S01]  /*fd50*/  MOV R14, UR62 ;  /* 0x0000003e000e7c02 */ /* 0x000fe20008000f00 */
[----:B------:R-:W-:Y:S10]  /*fd60*/  ENDCOLLECTIVE ;  /* 0x000000000000791b */ /* 0x000ff40003800000 */
.L_x_200:
[----:B------:R-:W-:Y:S05]  /*fd70*/  BSYNC B1 ;  /* 0x0000000000017941 */ /* 0x000fea0003800000 */
.L_x_199:
[----:B------:R-:W-:Y:S05]  /*fd80*/  BRA `(.L_x_201) ;  /* 0xfffffff0004c7947 */ /* 0x000fea000383ffff */
.L_x_184:
[----:B-1----:R1:W2:Y:S02]  /*fd90*/  SYNCS.PHASECHK.TRANS64.TRYWAIT P0, [R15+URZ+0x18], R6 ;  /* 0x000018060f0075a7 */ /* 0x0022a4000800017f */
[----:B--2---:R-:W-:Y:S05]  /*fda0*/  @!P0 NANOSLEEP.SYNCS 0x989680 ;  /* 0x009896800000895d */ /* 0x004fea0003900000 */
[----:B------:R-:W2:Y:S02]  /*fdb0*/  @!P0 SYNCS.PHASECHK.TRANS64 P0, [R15+URZ+0x18], R6 ;  /* 0x000018060f0085a7 */ /* 0x000ea4000800007f */
[----:B--2---:R-:W-:Y:S05]  /*fdc0*/  @!P0 BRA `(.L_x_184) ;  /* 0xfffffffc00f08947 */ /* 0x004fea000383ffff */
[----:B------:R-:W-:Y:S05]  /*fdd0*/  BRA `(.L_x_202) ;  /* 0xfffffff000847947 */ /* 0x000fea000383ffff */
.L_x_192:
[----:B------:R-:W-:Y:S01]  /*fde0*/  BSSY B0, `(.L_x_203) ;  /* 0x0000006000007945 */ /* 0x000fe20003800000 */
[----:B------:R-:W-:-:S07]  /*fdf0*/  IMAD.MOV.U32 R15, RZ, RZ, -0x1 ;  /* 0xffffffffff0f7424 */ /* 0x000fce00078e00ff */
[----:B------:R-:W-:Y:S05]  /*fe00*/  WARPSYNC.COLLECTIVE R15, `(.L_x_204) ;  /* 0x000000000f0c7348 */ /* 0x000fea0003c00000 */
[----:B------:R-:W-:Y:S02]  /*fe10*/  ELECT P6, UR62, PT ;  /* 0x00000000003e782f */ /* 0x000fe400038c0000 */
[----:B------:R-:W-:Y:S01]  /*fe20*/  MOV R14, UR62 ;  /* 0x0000003e000e7c02 */ /* 0x000fe20008000f00 */
[----:B------:R-:W-:Y:S10]  /*fe30*/  ENDCOLLECTIVE ;  /* 0x000000000000791b */ /* 0x000ff40003800000 */
.L_x_204:
[----:B------:R-:W-:Y:S05]  /*fe40*/  BSYNC B0 ;  /* 0x0000000000007941 */ /* 0x000fea0003800000 */
.L_x_203:
[----:B------:R-:W-:Y:S05]  /*fe50*/  BRA `(.L_x_205) ;  /* 0xfffffff800f07947 */ /* 0x000fea000383ffff */
.L_x_196:
[----:B0-----:R0:W1:Y:S02]  /*fe60*/  SYNCS.PHASECHK.TRANS64.TRYWAIT P0, [R7+URZ], R0 ;  /* 0x00000000070075a7 */ /* 0x001064000800017f */
[----:B-1----:R-:W-:Y:S05]  /*fe70*/  @!P0 NANOSLEEP.SYNCS 0x989680 ;  /* 0x009896800000895d */ /* 0x002fea0003900000 */
[----:B------:R-:W1:Y:S02]  /*fe80*/  @!P0 SYNCS.PHASECHK.TRANS64 P0, [R7+URZ], R0 ;  /* 0x00000000070085a7 */ /* 0x000e64000800007f */
[----:B-1----:R-:W-:Y:S05]  /*fe90*/  @!P0 BRA `(.L_x_196) ;  /* 0xfffffffc00f08947 */ /* 0x002fea000383ffff */
[----:B------:R-:W-:Y:S05]  /*fea0*/  BRA `(.L_x_206) ;  /* 0xfffffffc00347947 */ /* 0x000fea000383ffff */
.L_x_197:
[----:B0-----:R0:W1:Y:S02]  /*feb0*/  SYNCS.PHASECHK.TRANS64.TRYWAIT P0, [R9+URZ], R4 ;  /* 0x00000004090075a7 */ /* 0x001064000800017f */
[----:B-1----:R-:W-:Y:S05]  /*fec0*/  @!P0 NANOSLEEP.SYNCS 0x989680 ;  /* 0x009896800000895d */ /* 0x002fea0003900000 */
[----:B------:R-:W1:Y:S02]  /*fed0*/  @!P0 SYNCS.PHASECHK.TRANS64 P0, [R9+URZ], R4 ;  /* 0x00000004090085a7 */ /* 0x000e64000800007f */
[----:B-1----:R-:W-:Y:S05]  /*fee0*/  @!P0 BRA `(.L_x_197) ;  /* 0xfffffffc00f08947 */ /* 0x002fea000383ffff */
[----:B------:R-:W-:Y:S05]  /*fef0*/  BRA `(.L_x_207) ;  /* 0xfffffffc003c7947 */ /* 0x000fea000383ffff */
.L_x_208:
[----:B------:R-:W-:-:S00]  /*ff00*/  BRA `(.L_x_208) ;  /* 0xfffffffc00fc7947 */ /* 0x000fc0000383ffff */
[----:B------:R-:W-:-:S00]  /*ff10*/  NOP ;  /* 0x0000000000007918 */ /* 0x000fc00000000000 */
        /* <DEDUP_REMOVED lines=14> */
.L_x_209:


//--------------------- .nv.global.init           --------------------------
	.section	.nv.global.init,"aw",@progbits
.nv.global.init:
	.type		$str$22,@object
	.size		$str$22,($str$23 - $str$22)
$str$22:
        /*0000*/ 	.byte	0x6b, 0x5f, 0x74, 0x69, 0x6c, 0x65, 0x5f, 0x63, 0x6f, 0x75, 0x6e, 0x74, 0x20, 0x3e, 0x3d, 0x20
        /*0010*/ 	.byte	0x31, 0x00
	.type		$str$23,@object
	.size		$str$23,(__unnamed_1 - $str$23)
$str$23:
        /*0012*/ 	.byte	0x2f, 0x74, 0x6d, 0x70, 0x2f, 0x63, 0x75, 0x74, 0x6c, 0x61, 0x73, 0x73, 0x5f, 0x73, 0x77, 0x65
        /*0022*/ 	.byte	0x65, 0x70, 0x5f, 0x73, 0x72, 0x63, 0x2f, 0x69, 0x6e, 0x63, 0x6c, 0x75, 0x64, 0x65, 0x2f, 0x63
        /*0032*/ 	.byte	0x75, 0x74, 0x6c, 0x61, 0x73, 0x73, 0x2f, 0x67, 0x65, 0x6d, 0x6d, 0x2f, 0x63, 0x6f, 0x6c, 0x6c
        /*0042*/ 	.byte	0x65, 0x63, 0x74, 0x69, 0x76, 0x65, 0x2f, 0x73, 0x6d, 0x39, 0x30, 0x5f, 0x6d, 0x6d, 0x61, 0x5f
        /*0052*/ 	.byte	0x74, 0x6d, 0x61, 0x5f, 0x67, 0x6d, 0x6d, 0x61, 0x5f, 0x73, 0x73, 0x5f, 0x77, 0x61, 0x72, 0x70
        /*0062*/ 	.byte	0x73, 0x70, 0x65, 0x63, 0x69, 0x61, 0x6c, 0x69, 0x7a, 0x65, 0x64, 0x2e, 0x68, 0x70, 0x70, 0x00
	.type		__unnamed_1,@object
	.size		__unnamed_1,(.L_0 - __unnamed_1)
__unnamed_1:
        /*0072*/ 	.byte	0x76, 0x6f, 0x69, 0x64, 0x20, 0x63, 0x75, 0x74, 0x6c, 0x61, 0x73, 0x73, 0x3a, 0x3a, 0x67, 0x65
        /* <DEDUP_REMOVED lines=181> */
        /*0bd2*/ 	.byte	0x00
.L_0:


//--------------------- .nv.shared._ZN7cutlass13device_kernelINS_4gemm6kernel13GemmUniversalIN4cute5tupleIJiiiiEEENS1_10collective13CollectiveMmaINS1_34MainloopSm90TmaGmmaWarpSpecializedILi3ENS5_IJNS4_1CILi2EEENSA_ILi1EEESC_EEENS1_35KernelTmaWarpSpecializedCooperativeEEENS5_IJNSA_ILi384EEENSA_ILi128EEENSA_ILi64EEEEEENS_10bfloat16_tENS5_IJlSC_lEEESK_SL_NS4_8TiledMMAINS4_8MMA_AtomIJNS4_4SM904GMMA28MMA_64x128x16_F32BF16BF16_SSILNSP_5MajorE0ELSR_0ELNSP_7ScaleInE1ELSS_1EEEEEENS4_6LayoutISD_NS5_IJSC_NSA_ILi0EEESW_EEEEENS5_IJNS4_10UnderscoreESZ_SZ_EEEEENS4_13SM90_TMA_LOADENS4_14ComposedLayoutINS4_7SwizzleILi3ELi4ELi3EEENS4_18smem_ptr_flag_bitsILi16EEENSV_INS5_IJNSA_ILi8EEESI_EEENS5_IJSI_SC_EEEEEEEvNS4_8identityENS4_23SM90_TMA_LOAD_MULTICASTES1C_vS1D_EENS_8epilogue10collective6detail29Sm90TmaWarpSpecializedAdapterINS1H_15DefaultEpilogueISK_SL_SL_NS1G_6thread17LinearCombinationISK_Li1EffLNS1L_9ScaleType4KindE0ELNS_15FloatRoundStyleE2ESK_EENS1_15EpilogueDefaultEEEEEvvEEEEvNT_6ParamsE --------------------------
	.section	.nv.shared._ZN7cutlass13device_kernelINS_4gemm6kernel13GemmUniversalIN4cute5tupleIJiiiiEEENS1_10collective13CollectiveMmaINS1_34MainloopSm90TmaGmmaWarpSpecializedILi3ENS5_IJNS4_1CILi2EEENSA_ILi1EEESC_EEENS1_35KernelTmaWarpSpecializedCooperativeEEENS5_IJNSA_ILi384EEENSA_ILi128EEENSA_ILi64EEEEEENS_10bfloat16_tENS5_IJlSC_lEEESK_SL_NS4_8TiledMMAINS4_8MMA_AtomIJNS4_4SM904GMMA28MMA_64x128x16_F32BF16BF16_SSILNSP_5MajorE0ELSR_0ELNSP_7ScaleInE1ELSS_1EEEEEENS4_6LayoutISD_NS5_IJSC_NSA_ILi0EEESW_EEEEENS5_IJNS4_10UnderscoreESZ_SZ_EEEEENS4_13SM90_TMA_LOADENS4_14ComposedLayoutINS4_7SwizzleILi3ELi4ELi3EEENS4_18smem_ptr_flag_bitsILi16EEENSV_INS5_IJNSA_ILi8EEESI_EEENS5_IJSI_SC_EEEEEEEvNS4_8identityENS4_23SM90_TMA_LOAD_MULTICASTES1C_vS1D_EENS_8epilogue10collective6detail29Sm90TmaWarpSpecializedAdapterINS1H_15DefaultEpilogueISK_SL_SL_NS1G_6thread17LinearCombinationISK_Li1EffLNS1L_9ScaleType4KindE0ELNS_15FloatRoundStyleE2ESK_EENS1_15EpilogueDefaultEEEEEvvEEEEvNT_6ParamsE,"aw",@nobits
	.sectionflags	@""
	.align	16
	.zero		1024


//--------------------- .nv.shared.reserved.0     --------------------------
	.section	.nv.shared.reserved.0,"aw",@nobits
	.weak		__nv_reservedSMEM_offset_0_alias
	.size		__nv_reservedSMEM_offset_0_alias, 0, 0
	.other		__nv_reservedSMEM_offset_0_alias,@"STO_CUDA_RESERVED_SHARED STV_DEFAULT"
__nv_reservedSMEM_offset_0_alias:
	.zero		0


//--------------------- .nv.global                --------------------------
	.section	.nv.global,"aw",@nobits
.nv.global:
	.type		_ZN40_INTERNAL_756158e3_4_k_cu_b9d92eaf_131914cute1_E,@object
	.size		_ZN40_INTERNAL_756158e3_4_k_cu_b9d92eaf_131914cute1_E,(_ZN40_INTERNAL_756158e3_4_k_cu_b9d92eaf_131914cuda3std3__45__cpo6cbeginE - _ZN40_INTERNAL_756158e3_4_k_cu_b9d92eaf_131914cute1_E)
_ZN40_INTERNAL_756158e3_4_k_cu_b9d92eaf_131914cute1_E:
	.zero		1
	.type		_ZN40_INTERNAL_756158e3_4_k_cu_b9d92eaf_131914cuda3std3__45__cpo6cbeginE,@object
	.size		_ZN40_INTERNAL_756158e3_4_k_cu_b9d92eaf_131914cuda3std3__45__cpo6cbeginE,(_ZN40_INTERNAL_756158e3_4_k_cu_b9d92eaf_131914cuda3std3__48in_placeE - _ZN40_INTERNAL_756158e3_4_k_cu_b9d92eaf_131914cuda3std3__45__cpo6cbeginE)
_ZN40_INTERNAL_756158e3_4_k_cu_b9d92eaf_131914cuda3std3__45__cpo6cbeginE:
	.zero		1
	.type		_ZN40_INTERNAL_756158e3_4_k_cu_b9d92eaf_131914cuda3std3__48in_placeE,@object
	.size		_ZN40_INTERNAL_756158e3_4_k_cu_b9d92eaf_131914cuda3std3__48in_placeE,(_ZN40_INTERNAL_756158e3_4_k_cu_b9d92eaf_131914cuda3std6ranges3__45__cpo9iter_moveE - _ZN40_INTERNAL_756158e3_4_k_cu_b9d92eaf_131914cuda3std3__48in_placeE)
_ZN40_INTERNAL_756158e3_4_k_cu_b9d92eaf_131914cuda3std3__48in_placeE:
	.zero		1
	.type		_ZN40_INTERNAL_756158e3_4_k_cu_b9d92eaf_131914cuda3std6ranges3__45__cpo9iter_moveE,@object
	.size		_ZN40_INTERNAL_756158e3_4_k_cu_b9d92eaf_131914cuda3std6ranges3__45__cpo9iter_moveE,(_ZN40_INTERNAL_756158e3_4_k_cu_b9d92eaf_131914cuda3std3__45__cpo5beginE - _ZN40_INTERNAL_756158e3_4_k_cu_b9d92eaf_131914cuda3std6ranges3__45__cpo9iter_moveE)
_ZN40_INTERNAL_756158e3_4_k_cu_b9d92eaf_131914cuda3std6ranges3__45__cpo9iter_moveE:
	.zero		1
	.type		_ZN40_INTERNAL_756158e3_4_k_cu_b9d92eaf_131914cuda3std3__45__cpo5beginE,@object
	.size		_ZN40_INTERNAL_756158e3_4_k_cu_b9d92eaf_131914cuda3std3__45__cpo5beginE,(_ZN40_INTERNAL_756158e3_4_k_cu_b9d92eaf_131914cuda3std3__442_GLOBAL__N__756158e3_4_k_cu_b9d92eaf_131916ignoreE - _ZN40_INTERNAL_756158e3_4_k_cu_b9d92eaf_131914cuda3std3__45__cpo5beginE)
_ZN40_INTERNAL_756158e3_4_k_cu_b9d92eaf_131914cuda3std3__45__cpo5beginE:
	.zero		1
	.type		_ZN40_INTERNAL_756158e3_4_k_cu_b9d92eaf_131914cuda3std3__442_GLOBAL__N__756158e3_4_k_cu_b9d92eaf_131916ignoreE,@object
	.size		_ZN40_INTERNAL_756158e3_4_k_cu_b9d92eaf_131914cuda3std3__442_GLOBAL__N__756158e3_4_k_cu_b9d92eaf_131916ignoreE,(_ZN40_INTERNAL_756158e3_4_k_cu_b9d92eaf_131914cute7productE - _ZN40_INTERNAL_756158e3_4_k_cu_b9d92eaf_131914cuda3std3__442_GLOBAL__N__756158e3_4_k_cu_b9d92eaf_131916ignoreE)
_ZN40_INTERNAL_756158e3_4_k_cu_b9d92eaf_131914cuda3std3__442_GLOBAL__N__756158e3_4_k_cu_b9d92eaf_131916ignoreE:
	.zero		1
	.type		_ZN40_INTERNAL_756158e3_4_k_cu_b9d92eaf_131914cute7productE,@object
	.size		_ZN40_INTERNAL_756158e3_4_k_cu_b9d92eaf_131914cute7productE,(_ZN40_INTERNAL_756158e3_4_k_cu_b9d92eaf_131914cuda3std3__45__cpo3endE - _ZN40_INTERNAL_756158e3_4_k_cu_b9d92eaf_131914cute7productE)
_ZN40_INTERNAL_756158e3_4_k_cu_b9d92eaf_131914cute7productE:
	.zero		1
	.type		_ZN40_INTERNAL_756158e3_4_k_cu_b9d92eaf_131914cuda3std3__45__cpo3endE,@object
	.size		_ZN40_INTERNAL_756158e3_4_k_cu_b9d92eaf_131914cuda3std3__45__cpo3endE,(_ZN40_INTERNAL_756158e3_4_k_cu_b9d92eaf_131914cuda3std3__419piecewise_constructE - _ZN40_INTERNAL_756158e3_4_k_cu_b9d92eaf_131914cuda3std3__45__cpo3endE)
_ZN40_INTERNAL_756158e3_4_k_cu_b9d92eaf_131914cuda3std3__45__cpo3endE:
	.zero		1
	.type		_ZN40_INTERNAL_756158e3_4_k_cu_b9d92eaf_131914cuda3std3__419piecewise_constructE,@object
	.size		_ZN40_INTERNAL_756158e3_4_k_cu_b9d92eaf_131914cuda3std3__419piecewise_constructE,(_ZN40_INTERNAL_756158e3_4_k_cu_b9d92eaf_131914cuda3std3__45__cpo4cendE - _ZN40_INTERNAL_756158e3_4_k_cu_b9d92eaf_131914cuda3std3__419piecewise_constructE)
_ZN40_INTERNAL_756158e3_4_k_cu_b9d92eaf_131914cuda3std3__419piecewise_constructE:
	.zero		1
	.type		_ZN40_INTERNAL_756158e3_4_k_cu_b9d92eaf_131914cuda3std3__45__cpo4cendE,@object
	.size		_ZN40_INTERNAL_756158e3_4_k_cu_b9d92eaf_131914cuda3std3__45__cpo4cendE,(_ZN40_INTERNAL_756158e3_4_k_cu_b9d92eaf_131914cuda3std6ranges3__45__cpo4swapE - _ZN40_INTERNAL_756158e3_4_k_cu_b9d92eaf_131914cuda3std3__45__cpo4cendE)
_ZN40_INTERNAL_756158e3_4_k_cu_b9d92eaf_131914cuda3std3__45__cpo4cendE:
	.zero		1
	.type		_ZN40_INTERNAL_756158e3_4_k_cu_b9d92eaf_131914cuda3std6ranges3__45__cpo4swapE,@object
	.size		_ZN40_INTERNAL_756158e3_4_k_cu_b9d92eaf_131914cuda3std6ranges3__45__cpo4swapE,(.L_8 - _ZN40_INTERNAL_756158e3_4_k_cu_b9d92eaf_131914cuda3std6ranges3__45__cpo4swapE)
_ZN40_INTERNAL_756158e3_4_k_cu_b9d92eaf_131914cuda3std6ranges3__45__cpo4swapE:
	.zero		1
.L_8:


//--------------------- .nv.constant0._ZN7cutlass13device_kernelINS_4gemm6kernel13GemmUniversalIN4cute5tupleIJiiiiEEENS1_10collective13CollectiveMmaINS1_34MainloopSm90TmaGmmaWarpSpecializedILi3ENS5_IJNS4_1CILi2EEENSA_ILi1EEESC_EEENS1_35KernelTmaWarpSpecializedCooperativeEEENS5_IJNSA_ILi384EEENSA_ILi128EEENSA_ILi64EEEEEENS_10bfloat16_tENS5_IJlSC_lEEESK_SL_NS4_8TiledMMAINS4_8MMA_AtomIJNS4_4SM904GMMA28MMA_64x128x16_F32BF16BF16_SSILNSP_5MajorE0ELSR_0ELNSP_7ScaleInE1ELSS_1EEEEEENS4_6LayoutISD_NS5_IJSC_NSA_ILi0EEESW_EEEEENS5_IJNS4_10UnderscoreESZ_SZ_EEEEENS4_13SM90_TMA_LOADENS4_14ComposedLayoutINS4_7SwizzleILi3ELi4ELi3EEENS4_18smem_ptr_flag_bitsILi16EEENSV_INS5_IJNSA_ILi8EEESI_EEENS5_IJSI_SC_EEEEEEEvNS4_8identityENS4_23SM90_TMA_LOAD_MULTICASTES1C_vS1D_EENS_8epilogue10collective6detail29Sm90TmaWarpSpecializedAdapterINS1H_15DefaultEpilogueISK_SL_SL_NS1G_6thread17LinearCombinationISK_Li1EffLNS1L_9ScaleType4KindE0ELNS_15FloatRoundStyleE2ESK_EENS1_15EpilogueDefaultEEEEEvvEEEEvNT_6ParamsE --------------------------
	.section	.nv.constant0._ZN7cutlass13device_kernelINS_4gemm6kernel13GemmUniversalIN4cute5tupleIJiiiiEEENS1_10collective13CollectiveMmaINS1_34MainloopSm90TmaGmmaWarpSpecializedILi3ENS5_IJNS4_1CILi2EEENSA_ILi1EEESC_EEENS1_35KernelTmaWarpSpecializedCooperativeEEENS5_IJNSA_ILi384EEENSA_ILi128EEENSA_ILi64EEEEEENS_10bfloat16_tENS5_IJlSC_lEEESK_SL_NS4_8TiledMMAINS4_8MMA_AtomIJNS4_4SM904GMMA28MMA_64x128x16_F32BF16BF16_SSILNSP_5MajorE0ELSR_0ELNSP_7ScaleInE1ELSS_1EEEEEENS4_6LayoutISD_NS5_IJSC_NSA_ILi0EEESW_EEEEENS5_IJNS4_10UnderscoreESZ_SZ_EEEEENS4_13SM90_TMA_LOADENS4_14ComposedLayoutINS4_7SwizzleILi3ELi4ELi3EEENS4_18smem_ptr_flag_bitsILi16EEENSV_INS5_IJNSA_ILi8EEESI_EEENS5_IJSI_SC_EEEEEEEvNS4_8identityENS4_23SM90_TMA_LOAD_MULTICASTES1C_vS1D_EENS_8epilogue10collective6detail29Sm90TmaWarpSpecializedAdapterINS1H_15DefaultEpilogueISK_SL_SL_NS1G_6thread17LinearCombinationISK_Li1EffLNS1L_9ScaleType4KindE0ELNS_15FloatRoundStyleE2ESK_EENS1_15EpilogueDefaultEEEEEvvEEEEvNT_6ParamsE,"a",@progbits
	.sectionflags	@""
	.align	4
.nv.constant0._ZN7cutlass13device_kernelINS_4gemm6kernel13GemmUniversalIN4cute5tupleIJiiiiEEENS1_10collective13CollectiveMmaINS1_34MainloopSm90TmaGmmaWarpSpecializedILi3ENS5_IJNS4_1CILi2EEENSA_ILi1EEESC_EEENS1_35KernelTmaWarpSpecializedCooperativeEEENS5_IJNSA_ILi384EEENSA_ILi128EEENSA_ILi64EEEEEENS_10bfloat16_tENS5_IJlSC_lEEESK_SL_NS4_8TiledMMAINS4_8MMA_AtomIJNS4_4SM904GMMA28MMA_64x128x16_F32BF16BF16_SSILNSP_5MajorE0ELSR_0ELNSP_7ScaleInE1ELSS_1EEEEEENS4_6LayoutISD_NS5_IJSC_NSA_ILi0EEESW_EEEEENS5_IJNS4_10UnderscoreESZ_SZ_EEEEENS4_13SM90_TMA_LOADENS4_14ComposedLayoutINS4_7SwizzleILi3ELi4ELi3EEENS4_18smem_ptr_flag_bitsILi16EEENSV_INS5_IJNSA_ILi8EEESI_EEENS5_IJSI_SC_EEEEEEEvNS4_8identityENS4_23SM90_TMA_LOAD_MULTICASTES1C_vS1D_EENS_8epilogue10collective6detail29Sm90TmaWarpSpecializedAdapterINS1H_15DefaultEpilogueISK_SL_SL_NS1G_6thread17LinearCombinationISK_Li1EffLNS1L_9ScaleType4KindE0ELNS_15FloatRoundStyleE2ESK_EENS1_15EpilogueDefaultEEEEEvvEEEEvNT_6ParamsE:
	.zero		1664


//--------------------- SYMBOLS --------------------------

	.type		.nv.reservedSmem.offset0,@object
	.size		.nv.reservedSmem.offset0,0x4
	.type		__assertfail,@function
